//
// Generated by NVIDIA NVVM Compiler
//
// Compiler Build ID: CL-36424714
// Cuda compilation tools, release 13.0, V13.0.88
// Based on NVVM 20.0.0
//

.version 9.0
.target sm_100
.address_size 64

	// .globl	main_kernel2
// _ZZ12main_kernel2E15A_global_shared has been demoted
// _ZZ12main_kernel2E15B_global_shared has been demoted

.visible .entry main_kernel2(
	.param .u64 .ptr .align 1 main_kernel2_param_0,
	.param .u64 .ptr .align 1 main_kernel2_param_1,
	.param .u64 .ptr .align 1 main_kernel2_param_2,
	.param .u64 .ptr .align 1 main_kernel2_param_3
)
.maxntid 128
{
	.local .align 16 .b8 	__local_depot0[1536];
	.reg .b64 	%SP;
	.reg .b64 	%SPL;
	.reg .pred 	%p<5>;
	.reg .b32 	%r<787>;
	.reg .b64 	%rd<33>;
	// demoted variable
	.shared .align 1 .b8 _ZZ12main_kernel2E15A_global_shared[8192];
	// demoted variable
	.shared .align 1 .b8 _ZZ12main_kernel2E15B_global_shared[2048];
	mov.u64 	%SPL, __local_depot0;
	add.u64 	%rd1, %SPL, 0;
	add.u64 	%rd2, %SPL, 512;
	mov.b32 	%r655, 0;
	st.local.v4.u32 	[%rd1], {%r655, %r655, %r655, %r655};
	st.local.v4.u32 	[%rd1+16], {%r655, %r655, %r655, %r655};
	st.local.v4.u32 	[%rd1+32], {%r655, %r655, %r655, %r655};
	st.local.v4.u32 	[%rd1+48], {%r655, %r655, %r655, %r655};
	st.local.v4.u32 	[%rd1+64], {%r655, %r655, %r655, %r655};
	st.local.v4.u32 	[%rd1+80], {%r655, %r655, %r655, %r655};
	st.local.v4.u32 	[%rd1+96], {%r655, %r655, %r655, %r655};
	st.local.v4.u32 	[%rd1+112], {%r655, %r655, %r655, %r655};
	st.local.v4.u32 	[%rd1+128], {%r655, %r655, %r655, %r655};
	st.local.v4.u32 	[%rd1+144], {%r655, %r655, %r655, %r655};
	st.local.v4.u32 	[%rd1+160], {%r655, %r655, %r655, %r655};
	st.local.v4.u32 	[%rd1+176], {%r655, %r655, %r655, %r655};
	st.local.v4.u32 	[%rd1+192], {%r655, %r655, %r655, %r655};
	st.local.v4.u32 	[%rd1+208], {%r655, %r655, %r655, %r655};
	st.local.v4.u32 	[%rd1+224], {%r655, %r655, %r655, %r655};
	st.local.v4.u32 	[%rd1+240], {%r655, %r655, %r655, %r655};
	st.local.v4.u32 	[%rd1+256], {%r655, %r655, %r655, %r655};
	st.local.v4.u32 	[%rd1+272], {%r655, %r655, %r655, %r655};
	st.local.v4.u32 	[%rd1+288], {%r655, %r655, %r655, %r655};
	st.local.v4.u32 	[%rd1+304], {%r655, %r655, %r655, %r655};
	st.local.v4.u32 	[%rd1+320], {%r655, %r655, %r655, %r655};
	st.local.v4.u32 	[%rd1+336], {%r655, %r655, %r655, %r655};
	st.local.v4.u32 	[%rd1+352], {%r655, %r655, %r655, %r655};
	st.local.v4.u32 	[%rd1+368], {%r655, %r655, %r655, %r655};
	st.local.v4.u32 	[%rd1+384], {%r655, %r655, %r655, %r655};
	st.local.v4.u32 	[%rd1+400], {%r655, %r655, %r655, %r655};
	st.local.v4.u32 	[%rd1+416], {%r655, %r655, %r655, %r655};
	st.local.v4.u32 	[%rd1+432], {%r655, %r655, %r655, %r655};
	st.local.v4.u32 	[%rd1+448], {%r655, %r655, %r655, %r655};
	st.local.v4.u32 	[%rd1+464], {%r655, %r655, %r655, %r655};
	st.local.v4.u32 	[%rd1+480], {%r655, %r655, %r655, %r655};
	st.local.v4.u32 	[%rd1+496], {%r655, %r655, %r655, %r655};
	mov.u32 	%r130, %tid.z;
	shl.b32 	%r290, %r130, 20;
	mov.u32 	%r291, %ctaid.y;
	shl.b32 	%r131, %r291, 22;
	add.s32 	%r292, %r131, %r290;
	mov.u32 	%r293, %tid.x;
	shl.b32 	%r294, %r293, 4;
	or.b32  	%r295, %r292, %r294;
	shl.b32 	%r301, %r130, 11;
	or.b32  	%r302, %r294, %r301;
	mov.u32 	%r656, %r655;
	mov.u32 	%r657, %r655;
	mov.u32 	%r658, %r655;
	mov.u32 	%r659, %r655;
	mov.u32 	%r660, %r655;
	mov.u32 	%r661, %r655;
	mov.u32 	%r662, %r655;
	mov.u32 	%r663, %r655;
	mov.u32 	%r664, %r655;
	mov.u32 	%r665, %r655;
	mov.u32 	%r666, %r655;
	mov.u32 	%r667, %r655;
	mov.u32 	%r668, %r655;
	mov.u32 	%r669, %r655;
	mov.u32 	%r670, %r655;
	mov.u32 	%r671, %r655;
	mov.u32 	%r672, %r655;
	mov.u32 	%r673, %r655;
	mov.u32 	%r674, %r655;
	mov.u32 	%r675, %r655;
	mov.u32 	%r676, %r655;
	mov.u32 	%r677, %r655;
	mov.u32 	%r678, %r655;
	mov.u32 	%r679, %r655;
	mov.u32 	%r680, %r655;
	mov.u32 	%r681, %r655;
	mov.u32 	%r682, %r655;
	mov.u32 	%r683, %r655;
	mov.u32 	%r684, %r655;
	mov.u32 	%r685, %r655;
	mov.u32 	%r686, %r655;
	mov.u32 	%r687, %r655;
	mov.u32 	%r688, %r655;
	mov.u32 	%r689, %r655;
	mov.u32 	%r690, %r655;
	mov.u32 	%r691, %r655;
	mov.u32 	%r692, %r655;
	mov.u32 	%r693, %r655;
	mov.u32 	%r694, %r655;
	mov.u32 	%r695, %r655;
	mov.u32 	%r696, %r655;
	mov.u32 	%r697, %r655;
	mov.u32 	%r698, %r655;
	mov.u32 	%r699, %r655;
	mov.u32 	%r700, %r655;
	mov.u32 	%r701, %r655;
	mov.u32 	%r702, %r655;
	mov.u32 	%r703, %r655;
	mov.u32 	%r704, %r655;
	mov.u32 	%r705, %r655;
	mov.u32 	%r706, %r655;
	mov.u32 	%r707, %r655;
	mov.u32 	%r708, %r655;
	mov.u32 	%r709, %r655;
	mov.u32 	%r710, %r655;
	mov.u32 	%r711, %r655;
	mov.u32 	%r712, %r655;
	mov.u32 	%r713, %r655;
	mov.u32 	%r714, %r655;
	mov.u32 	%r715, %r655;
	mov.u32 	%r716, %r655;
	mov.u32 	%r717, %r655;
	mov.u32 	%r718, %r655;
	mov.u32 	%r719, %r655;
	mov.u32 	%r720, %r655;
	mov.u32 	%r721, %r655;
	mov.u32 	%r722, %r655;
	mov.u32 	%r723, %r655;
	mov.u32 	%r724, %r655;
	mov.u32 	%r725, %r655;
	mov.u32 	%r726, %r655;
	mov.u32 	%r727, %r655;
	mov.u32 	%r728, %r655;
	mov.u32 	%r729, %r655;
	mov.u32 	%r730, %r655;
	mov.u32 	%r731, %r655;
	mov.u32 	%r732, %r655;
	mov.u32 	%r733, %r655;
	mov.u32 	%r734, %r655;
	mov.u32 	%r735, %r655;
	mov.u32 	%r736, %r655;
	mov.u32 	%r737, %r655;
	mov.u32 	%r738, %r655;
	mov.u32 	%r739, %r655;
	mov.u32 	%r740, %r655;
	mov.u32 	%r741, %r655;
	mov.u32 	%r742, %r655;
	mov.u32 	%r743, %r655;
	mov.u32 	%r744, %r655;
	mov.u32 	%r745, %r655;
	mov.u32 	%r746, %r655;
	mov.u32 	%r747, %r655;
	mov.u32 	%r748, %r655;
	mov.u32 	%r749, %r655;
	mov.u32 	%r750, %r655;
	mov.u32 	%r751, %r655;
	mov.u32 	%r752, %r655;
	mov.u32 	%r753, %r655;
	mov.u32 	%r754, %r655;
	mov.u32 	%r755, %r655;
	mov.u32 	%r756, %r655;
	mov.u32 	%r757, %r655;
	mov.u32 	%r758, %r655;
	mov.u32 	%r759, %r655;
	mov.u32 	%r760, %r655;
	mov.u32 	%r761, %r655;
	mov.u32 	%r762, %r655;
	mov.u32 	%r763, %r655;
	mov.u32 	%r764, %r655;
	mov.u32 	%r765, %r655;
	mov.u32 	%r766, %r655;
	mov.u32 	%r767, %r655;
	mov.u32 	%r768, %r655;
	mov.u32 	%r769, %r655;
	mov.u32 	%r770, %r655;
	mov.u32 	%r771, %r655;
	mov.u32 	%r772, %r655;
	mov.u32 	%r773, %r655;
	mov.u32 	%r774, %r655;
	mov.u32 	%r775, %r655;
	mov.u32 	%r776, %r655;
	mov.u32 	%r777, %r655;
	mov.u32 	%r778, %r655;
	mov.u32 	%r779, %r655;
	mov.u32 	%r780, %r655;
	mov.u32 	%r781, %r655;
	mov.u32 	%r782, %r655;
	mov.u32 	%r783, %r655;
$L__BB0_1:
	ld.param.u64 	%rd29, [main_kernel2_param_1];
	ld.param.u64 	%rd28, [main_kernel2_param_0];
	bar.sync 	0;
	shl.b32 	%r289, %r783, 9;
	add.s32 	%r296, %r295, %r289;
	cvt.u64.u32 	%rd14, %r296;
	cvta.to.global.u64 	%rd15, %rd28;
	add.s64 	%rd16, %rd15, %rd14;
	ld.global.nc.v4.u32 	{%r297, %r298, %r299, %r300}, [%rd16];
	mov.u32 	%r303, _ZZ12main_kernel2E15A_global_shared;
	add.s32 	%r304, %r303, %r302;
	st.shared.v4.u32 	[%r304], {%r297, %r298, %r299, %r300};
	ld.global.nc.v4.u32 	{%r305, %r306, %r307, %r308}, [%rd16+262144];
	st.shared.v4.u32 	[%r304+512], {%r305, %r306, %r307, %r308};
	ld.global.nc.v4.u32 	{%r309, %r310, %r311, %r312}, [%rd16+524288];
	st.shared.v4.u32 	[%r304+1024], {%r309, %r310, %r311, %r312};
	ld.global.nc.v4.u32 	{%r313, %r314, %r315, %r316}, [%rd16+786432];
	st.shared.v4.u32 	[%r304+1536], {%r313, %r314, %r315, %r316};
	shl.b32 	%r317, %r783, 19;
	mov.u32 	%r132, %ctaid.x;
	shl.b32 	%r318, %r132, 10;
	mov.u32 	%r133, %ctaid.z;
	shl.b32 	%r319, %r133, 14;
	add.s32 	%r320, %r318, %r319;
	add.s32 	%r321, %r320, %r294;
	shl.b32 	%r322, %r130, 17;
	and.b32  	%r323, %r322, 8126464;
	add.s32 	%r324, %r321, %r323;
	shl.b32 	%r325, %r130, 9;
	and.b32  	%r326, %r325, 512;
	add.s32 	%r327, %r324, %r326;
	add.s32 	%r328, %r327, %r317;
	cvt.u64.u32 	%rd17, %r328;
	cvta.to.global.u64 	%rd18, %rd29;
	add.s64 	%rd19, %rd18, %rd17;
	ld.global.nc.v4.u32 	{%r329, %r330, %r331, %r332}, [%rd19];
	mad.lo.s32 	%r333, %r130, -1536, %r302;
	mov.u32 	%r334, _ZZ12main_kernel2E15B_global_shared;
	add.s32 	%r335, %r334, %r333;
	st.shared.v4.u32 	[%r335], {%r329, %r330, %r331, %r332};
	bar.sync 	0;
	mov.b32 	%r336, 16;
	wmma.load.a.sync.aligned.row.m16n16k16.shared.s8 	{%r337, %r338}, [%r303], %r336;
	add.s32 	%r339, %r303, 512;
	wmma.load.a.sync.aligned.row.m16n16k16.shared.s8 	{%r340, %r341}, [%r339], %r336;
	add.s32 	%r342, %r303, 1024;
	wmma.load.a.sync.aligned.row.m16n16k16.shared.s8 	{%r343, %r344}, [%r342], %r336;
	add.s32 	%r345, %r303, 1536;
	wmma.load.a.sync.aligned.row.m16n16k16.shared.s8 	{%r346, %r347}, [%r345], %r336;
	add.s32 	%r348, %r303, 2048;
	wmma.load.a.sync.aligned.row.m16n16k16.shared.s8 	{%r349, %r350}, [%r348], %r336;
	add.s32 	%r351, %r303, 2560;
	wmma.load.a.sync.aligned.row.m16n16k16.shared.s8 	{%r352, %r353}, [%r351], %r336;
	add.s32 	%r354, %r303, 3072;
	wmma.load.a.sync.aligned.row.m16n16k16.shared.s8 	{%r355, %r356}, [%r354], %r336;
	add.s32 	%r357, %r303, 3584;
	wmma.load.a.sync.aligned.row.m16n16k16.shared.s8 	{%r358, %r359}, [%r357], %r336;
	add.s32 	%r360, %r303, 4096;
	wmma.load.a.sync.aligned.row.m16n16k16.shared.s8 	{%r361, %r362}, [%r360], %r336;
	add.s32 	%r363, %r303, 4608;
	wmma.load.a.sync.aligned.row.m16n16k16.shared.s8 	{%r364, %r365}, [%r363], %r336;
	add.s32 	%r366, %r303, 5120;
	wmma.load.a.sync.aligned.row.m16n16k16.shared.s8 	{%r367, %r368}, [%r366], %r336;
	add.s32 	%r369, %r303, 5632;
	wmma.load.a.sync.aligned.row.m16n16k16.shared.s8 	{%r370, %r371}, [%r369], %r336;
	add.s32 	%r372, %r303, 6144;
	wmma.load.a.sync.aligned.row.m16n16k16.shared.s8 	{%r373, %r374}, [%r372], %r336;
	add.s32 	%r375, %r303, 6656;
	wmma.load.a.sync.aligned.row.m16n16k16.shared.s8 	{%r376, %r377}, [%r375], %r336;
	add.s32 	%r378, %r303, 7168;
	wmma.load.a.sync.aligned.row.m16n16k16.shared.s8 	{%r379, %r380}, [%r378], %r336;
	add.s32 	%r381, %r303, 7680;
	wmma.load.a.sync.aligned.row.m16n16k16.shared.s8 	{%r382, %r383}, [%r381], %r336;
	shl.b32 	%r384, %r130, 8;
	add.s32 	%r385, %r334, %r384;
	wmma.load.b.sync.aligned.row.m16n16k16.shared.s8 	{%r386, %r387}, [%r385], %r336;
	wmma.mma.sync.aligned.row.row.m16n16k16.s32.s8.s8.s32 {%r388, %r389, %r390, %r391, %r392, %r393, %r394, %r395}, {%r337, %r338}, {%r386, %r387}, {%r782, %r781, %r780, %r779, %r778, %r777, %r776, %r775};
	st.local.v4.u32 	[%rd1], {%r388, %r389, %r390, %r391};
	st.local.v4.u32 	[%rd1+16], {%r392, %r393, %r394, %r395};
	wmma.mma.sync.aligned.row.row.m16n16k16.s32.s8.s8.s32 {%r396, %r397, %r398, %r399, %r400, %r401, %r402, %r403}, {%r340, %r341}, {%r386, %r387}, {%r774, %r773, %r772, %r771, %r770, %r769, %r768, %r767};
	st.local.v4.u32 	[%rd1+32], {%r396, %r397, %r398, %r399};
	st.local.v4.u32 	[%rd1+48], {%r400, %r401, %r402, %r403};
	wmma.mma.sync.aligned.row.row.m16n16k16.s32.s8.s8.s32 {%r404, %r405, %r406, %r407, %r408, %r409, %r410, %r411}, {%r343, %r344}, {%r386, %r387}, {%r766, %r765, %r764, %r763, %r762, %r761, %r760, %r759};
	st.local.v4.u32 	[%rd1+64], {%r404, %r405, %r406, %r407};
	st.local.v4.u32 	[%rd1+80], {%r408, %r409, %r410, %r411};
	wmma.mma.sync.aligned.row.row.m16n16k16.s32.s8.s8.s32 {%r412, %r413, %r414, %r415, %r416, %r417, %r418, %r419}, {%r346, %r347}, {%r386, %r387}, {%r758, %r757, %r756, %r755, %r754, %r753, %r752, %r751};
	st.local.v4.u32 	[%rd1+96], {%r412, %r413, %r414, %r415};
	st.local.v4.u32 	[%rd1+112], {%r416, %r417, %r418, %r419};
	wmma.mma.sync.aligned.row.row.m16n16k16.s32.s8.s8.s32 {%r420, %r421, %r422, %r423, %r424, %r425, %r426, %r427}, {%r349, %r350}, {%r386, %r387}, {%r750, %r749, %r748, %r747, %r746, %r745, %r744, %r743};
	st.local.v4.u32 	[%rd1+128], {%r420, %r421, %r422, %r423};
	st.local.v4.u32 	[%rd1+144], {%r424, %r425, %r426, %r427};
	wmma.mma.sync.aligned.row.row.m16n16k16.s32.s8.s8.s32 {%r428, %r429, %r430, %r431, %r432, %r433, %r434, %r435}, {%r352, %r353}, {%r386, %r387}, {%r742, %r741, %r740, %r739, %r738, %r737, %r736, %r735};
	st.local.v4.u32 	[%rd1+160], {%r428, %r429, %r430, %r431};
	st.local.v4.u32 	[%rd1+176], {%r432, %r433, %r434, %r435};
	wmma.mma.sync.aligned.row.row.m16n16k16.s32.s8.s8.s32 {%r436, %r437, %r438, %r439, %r440, %r441, %r442, %r443}, {%r355, %r356}, {%r386, %r387}, {%r734, %r733, %r732, %r731, %r730, %r729, %r728, %r727};
	st.local.v4.u32 	[%rd1+192], {%r436, %r437, %r438, %r439};
	st.local.v4.u32 	[%rd1+208], {%r440, %r441, %r442, %r443};
	wmma.mma.sync.aligned.row.row.m16n16k16.s32.s8.s8.s32 {%r444, %r445, %r446, %r447, %r448, %r449, %r450, %r451}, {%r358, %r359}, {%r386, %r387}, {%r726, %r725, %r724, %r723, %r722, %r721, %r720, %r719};
	st.local.v4.u32 	[%rd1+224], {%r444, %r445, %r446, %r447};
	st.local.v4.u32 	[%rd1+240], {%r448, %r449, %r450, %r451};
	wmma.mma.sync.aligned.row.row.m16n16k16.s32.s8.s8.s32 {%r452, %r453, %r454, %r455, %r456, %r457, %r458, %r459}, {%r361, %r362}, {%r386, %r387}, {%r718, %r717, %r716, %r715, %r714, %r713, %r712, %r711};
	st.local.v4.u32 	[%rd1+256], {%r452, %r453, %r454, %r455};
	st.local.v4.u32 	[%rd1+272], {%r456, %r457, %r458, %r459};
	wmma.mma.sync.aligned.row.row.m16n16k16.s32.s8.s8.s32 {%r460, %r461, %r462, %r463, %r464, %r465, %r466, %r467}, {%r364, %r365}, {%r386, %r387}, {%r710, %r709, %r708, %r707, %r706, %r705, %r704, %r703};
	st.local.v4.u32 	[%rd1+288], {%r460, %r461, %r462, %r463};
	st.local.v4.u32 	[%rd1+304], {%r464, %r465, %r466, %r467};
	wmma.mma.sync.aligned.row.row.m16n16k16.s32.s8.s8.s32 {%r468, %r469, %r470, %r471, %r472, %r473, %r474, %r475}, {%r367, %r368}, {%r386, %r387}, {%r702, %r701, %r700, %r699, %r698, %r697, %r696, %r695};
	st.local.v4.u32 	[%rd1+320], {%r468, %r469, %r470, %r471};
	st.local.v4.u32 	[%rd1+336], {%r472, %r473, %r474, %r475};
	wmma.mma.sync.aligned.row.row.m16n16k16.s32.s8.s8.s32 {%r476, %r477, %r478, %r479, %r480, %r481, %r482, %r483}, {%r370, %r371}, {%r386, %r387}, {%r694, %r693, %r692, %r691, %r690, %r689, %r688, %r687};
	st.local.v4.u32 	[%rd1+352], {%r476, %r477, %r478, %r479};
	st.local.v4.u32 	[%rd1+368], {%r480, %r481, %r482, %r483};
	wmma.mma.sync.aligned.row.row.m16n16k16.s32.s8.s8.s32 {%r484, %r485, %r486, %r487, %r488, %r489, %r490, %r491}, {%r373, %r374}, {%r386, %r387}, {%r686, %r685, %r684, %r683, %r682, %r681, %r680, %r679};
	st.local.v4.u32 	[%rd1+384], {%r484, %r485, %r486, %r487};
	st.local.v4.u32 	[%rd1+400], {%r488, %r489, %r490, %r491};
	wmma.mma.sync.aligned.row.row.m16n16k16.s32.s8.s8.s32 {%r492, %r493, %r494, %r495, %r496, %r497, %r498, %r499}, {%r376, %r377}, {%r386, %r387}, {%r678, %r677, %r676, %r675, %r674, %r673, %r672, %r671};
	st.local.v4.u32 	[%rd1+416], {%r492, %r493, %r494, %r495};
	st.local.v4.u32 	[%rd1+432], {%r496, %r497, %r498, %r499};
	wmma.mma.sync.aligned.row.row.m16n16k16.s32.s8.s8.s32 {%r500, %r501, %r502, %r503, %r504, %r505, %r506, %r507}, {%r379, %r380}, {%r386, %r387}, {%r670, %r669, %r668, %r667, %r666, %r665, %r664, %r663};
	st.local.v4.u32 	[%rd1+448], {%r500, %r501, %r502, %r503};
	st.local.v4.u32 	[%rd1+464], {%r504, %r505, %r506, %r507};
	wmma.mma.sync.aligned.row.row.m16n16k16.s32.s8.s8.s32 {%r508, %r509, %r510, %r511, %r512, %r513, %r514, %r515}, {%r382, %r383}, {%r386, %r387}, {%r662, %r661, %r660, %r659, %r658, %r657, %r656, %r655};
	st.local.v4.u32 	[%rd1+480], {%r508, %r509, %r510, %r511};
	st.local.v4.u32 	[%rd1+496], {%r512, %r513, %r514, %r515};
	add.s32 	%r516, %r303, 256;
	wmma.load.a.sync.aligned.row.m16n16k16.shared.s8 	{%r517, %r518}, [%r516], %r336;
	add.s32 	%r519, %r303, 768;
	wmma.load.a.sync.aligned.row.m16n16k16.shared.s8 	{%r520, %r521}, [%r519], %r336;
	add.s32 	%r522, %r303, 1280;
	wmma.load.a.sync.aligned.row.m16n16k16.shared.s8 	{%r523, %r524}, [%r522], %r336;
	add.s32 	%r525, %r303, 1792;
	wmma.load.a.sync.aligned.row.m16n16k16.shared.s8 	{%r526, %r527}, [%r525], %r336;
	add.s32 	%r528, %r303, 2304;
	wmma.load.a.sync.aligned.row.m16n16k16.shared.s8 	{%r529, %r530}, [%r528], %r336;
	add.s32 	%r531, %r303, 2816;
	wmma.load.a.sync.aligned.row.m16n16k16.shared.s8 	{%r532, %r533}, [%r531], %r336;
	add.s32 	%r534, %r303, 3328;
	wmma.load.a.sync.aligned.row.m16n16k16.shared.s8 	{%r535, %r536}, [%r534], %r336;
	add.s32 	%r537, %r303, 3840;
	wmma.load.a.sync.aligned.row.m16n16k16.shared.s8 	{%r538, %r539}, [%r537], %r336;
	add.s32 	%r540, %r303, 4352;
	wmma.load.a.sync.aligned.row.m16n16k16.shared.s8 	{%r541, %r542}, [%r540], %r336;
	add.s32 	%r543, %r303, 4864;
	wmma.load.a.sync.aligned.row.m16n16k16.shared.s8 	{%r544, %r545}, [%r543], %r336;
	add.s32 	%r546, %r303, 5376;
	wmma.load.a.sync.aligned.row.m16n16k16.shared.s8 	{%r547, %r548}, [%r546], %r336;
	add.s32 	%r549, %r303, 5888;
	wmma.load.a.sync.aligned.row.m16n16k16.shared.s8 	{%r550, %r551}, [%r549], %r336;
	add.s32 	%r552, %r303, 6400;
	wmma.load.a.sync.aligned.row.m16n16k16.shared.s8 	{%r553, %r554}, [%r552], %r336;
	add.s32 	%r555, %r303, 6912;
	wmma.load.a.sync.aligned.row.m16n16k16.shared.s8 	{%r556, %r557}, [%r555], %r336;
	add.s32 	%r558, %r303, 7424;
	wmma.load.a.sync.aligned.row.m16n16k16.shared.s8 	{%r559, %r560}, [%r558], %r336;
	add.s32 	%r561, %r303, 7936;
	wmma.load.a.sync.aligned.row.m16n16k16.shared.s8 	{%r562, %r563}, [%r561], %r336;
	add.s32 	%r564, %r385, 1024;
	wmma.load.b.sync.aligned.row.m16n16k16.shared.s8 	{%r565, %r566}, [%r564], %r336;
	wmma.mma.sync.aligned.row.row.m16n16k16.s32.s8.s8.s32 {%r782, %r781, %r780, %r779, %r778, %r777, %r776, %r775}, {%r517, %r518}, {%r565, %r566}, {%r388, %r389, %r390, %r391, %r392, %r393, %r394, %r395};
	st.local.v4.u32 	[%rd1], {%r782, %r781, %r780, %r779};
	st.local.v4.u32 	[%rd1+16], {%r778, %r777, %r776, %r775};
	wmma.mma.sync.aligned.row.row.m16n16k16.s32.s8.s8.s32 {%r774, %r773, %r772, %r771, %r770, %r769, %r768, %r767}, {%r520, %r521}, {%r565, %r566}, {%r396, %r397, %r398, %r399, %r400, %r401, %r402, %r403};
	st.local.v4.u32 	[%rd1+32], {%r774, %r773, %r772, %r771};
	st.local.v4.u32 	[%rd1+48], {%r770, %r769, %r768, %r767};
	wmma.mma.sync.aligned.row.row.m16n16k16.s32.s8.s8.s32 {%r766, %r765, %r764, %r763, %r762, %r761, %r760, %r759}, {%r523, %r524}, {%r565, %r566}, {%r404, %r405, %r406, %r407, %r408, %r409, %r410, %r411};
	st.local.v4.u32 	[%rd1+64], {%r766, %r765, %r764, %r763};
	st.local.v4.u32 	[%rd1+80], {%r762, %r761, %r760, %r759};
	wmma.mma.sync.aligned.row.row.m16n16k16.s32.s8.s8.s32 {%r758, %r757, %r756, %r755, %r754, %r753, %r752, %r751}, {%r526, %r527}, {%r565, %r566}, {%r412, %r413, %r414, %r415, %r416, %r417, %r418, %r419};
	st.local.v4.u32 	[%rd1+96], {%r758, %r757, %r756, %r755};
	st.local.v4.u32 	[%rd1+112], {%r754, %r753, %r752, %r751};
	wmma.mma.sync.aligned.row.row.m16n16k16.s32.s8.s8.s32 {%r750, %r749, %r748, %r747, %r746, %r745, %r744, %r743}, {%r529, %r530}, {%r565, %r566}, {%r420, %r421, %r422, %r423, %r424, %r425, %r426, %r427};
	st.local.v4.u32 	[%rd1+128], {%r750, %r749, %r748, %r747};
	st.local.v4.u32 	[%rd1+144], {%r746, %r745, %r744, %r743};
	wmma.mma.sync.aligned.row.row.m16n16k16.s32.s8.s8.s32 {%r742, %r741, %r740, %r739, %r738, %r737, %r736, %r735}, {%r532, %r533}, {%r565, %r566}, {%r428, %r429, %r430, %r431, %r432, %r433, %r434, %r435};
	st.local.v4.u32 	[%rd1+160], {%r742, %r741, %r740, %r739};
	st.local.v4.u32 	[%rd1+176], {%r738, %r737, %r736, %r735};
	wmma.mma.sync.aligned.row.row.m16n16k16.s32.s8.s8.s32 {%r734, %r733, %r732, %r731, %r730, %r729, %r728, %r727}, {%r535, %r536}, {%r565, %r566}, {%r436, %r437, %r438, %r439, %r440, %r441, %r442, %r443};
	st.local.v4.u32 	[%rd1+192], {%r734, %r733, %r732, %r731};
	st.local.v4.u32 	[%rd1+208], {%r730, %r729, %r728, %r727};
	wmma.mma.sync.aligned.row.row.m16n16k16.s32.s8.s8.s32 {%r726, %r725, %r724, %r723, %r722, %r721, %r720, %r719}, {%r538, %r539}, {%r565, %r566}, {%r444, %r445, %r446, %r447, %r448, %r449, %r450, %r451};
	st.local.v4.u32 	[%rd1+224], {%r726, %r725, %r724, %r723};
	st.local.v4.u32 	[%rd1+240], {%r722, %r721, %r720, %r719};
	wmma.mma.sync.aligned.row.row.m16n16k16.s32.s8.s8.s32 {%r718, %r717, %r716, %r715, %r714, %r713, %r712, %r711}, {%r541, %r542}, {%r565, %r566}, {%r452, %r453, %r454, %r455, %r456, %r457, %r458, %r459};
	st.local.v4.u32 	[%rd1+256], {%r718, %r717, %r716, %r715};
	st.local.v4.u32 	[%rd1+272], {%r714, %r713, %r712, %r711};
	wmma.mma.sync.aligned.row.row.m16n16k16.s32.s8.s8.s32 {%r710, %r709, %r708, %r707, %r706, %r705, %r704, %r703}, {%r544, %r545}, {%r565, %r566}, {%r460, %r461, %r462, %r463, %r464, %r465, %r466, %r467};
	st.local.v4.u32 	[%rd1+288], {%r710, %r709, %r708, %r707};
	st.local.v4.u32 	[%rd1+304], {%r706, %r705, %r704, %r703};
	wmma.mma.sync.aligned.row.row.m16n16k16.s32.s8.s8.s32 {%r702, %r701, %r700, %r699, %r698, %r697, %r696, %r695}, {%r547, %r548}, {%r565, %r566}, {%r468, %r469, %r470, %r471, %r472, %r473, %r474, %r475};
	st.local.v4.u32 	[%rd1+320], {%r702, %r701, %r700, %r699};
	st.local.v4.u32 	[%rd1+336], {%r698, %r697, %r696, %r695};
	wmma.mma.sync.aligned.row.row.m16n16k16.s32.s8.s8.s32 {%r694, %r693, %r692, %r691, %r690, %r689, %r688, %r687}, {%r550, %r551}, {%r565, %r566}, {%r476, %r477, %r478, %r479, %r480, %r481, %r482, %r483};
	st.local.v4.u32 	[%rd1+352], {%r694, %r693, %r692, %r691};
	st.local.v4.u32 	[%rd1+368], {%r690, %r689, %r688, %r687};
	wmma.mma.sync.aligned.row.row.m16n16k16.s32.s8.s8.s32 {%r686, %r685, %r684, %r683, %r682, %r681, %r680, %r679}, {%r553, %r554}, {%r565, %r566}, {%r484, %r485, %r486, %r487, %r488, %r489, %r490, %r491};
	st.local.v4.u32 	[%rd1+384], {%r686, %r685, %r684, %r683};
	st.local.v4.u32 	[%rd1+400], {%r682, %r681, %r680, %r679};
	wmma.mma.sync.aligned.row.row.m16n16k16.s32.s8.s8.s32 {%r678, %r677, %r676, %r675, %r674, %r673, %r672, %r671}, {%r556, %r557}, {%r565, %r566}, {%r492, %r493, %r494, %r495, %r496, %r497, %r498, %r499};
	st.local.v4.u32 	[%rd1+416], {%r678, %r677, %r676, %r675};
	st.local.v4.u32 	[%rd1+432], {%r674, %r673, %r672, %r671};
	wmma.mma.sync.aligned.row.row.m16n16k16.s32.s8.s8.s32 {%r670, %r669, %r668, %r667, %r666, %r665, %r664, %r663}, {%r559, %r560}, {%r565, %r566}, {%r500, %r501, %r502, %r503, %r504, %r505, %r506, %r507};
	st.local.v4.u32 	[%rd1+448], {%r670, %r669, %r668, %r667};
	st.local.v4.u32 	[%rd1+464], {%r666, %r665, %r664, %r663};
	wmma.mma.sync.aligned.row.row.m16n16k16.s32.s8.s8.s32 {%r662, %r661, %r660, %r659, %r658, %r657, %r656, %r655}, {%r562, %r563}, {%r565, %r566}, {%r508, %r509, %r510, %r511, %r512, %r513, %r514, %r515};
	st.local.v4.u32 	[%rd1+480], {%r662, %r661, %r660, %r659};
	st.local.v4.u32 	[%rd1+496], {%r658, %r657, %r656, %r655};
	add.s32 	%r783, %r783, 1;
	setp.ne.s32 	%p1, %r783, 512;
	@%p1 bra 	$L__BB0_1;
	ld.param.u64 	%rd31, [main_kernel2_param_3];
	ld.param.u64 	%rd30, [main_kernel2_param_2];
	shl.b32 	%r568, %r130, 6;
	add.s32 	%r263, %r303, %r568;
	shl.b32 	%r570, %r130, 4;
	shl.b32 	%r571, %r133, 10;
	shl.b32 	%r572, %r132, 6;
	add.s32 	%r573, %r571, %r572;
	add.s32 	%r574, %r573, %r570;
	add.s32 	%r264, %r574, %r131;
	cvta.to.global.u64 	%rd20, %rd30;
	mul.wide.u32 	%rd21, %r574, 4;
	add.s64 	%rd3, %rd20, %rd21;
	add.s64 	%rd4, %rd2, 32;
	cvta.to.global.u64 	%rd5, %rd31;
	mov.b32 	%r784, 0;
$L__BB0_3:
	bar.sync 	0;
	mul.wide.u32 	%rd22, %r784, 32;
	add.s64 	%rd23, %rd1, %rd22;
	ld.local.v4.u32 	{%r576, %r577, %r578, %r579}, [%rd23];
	ld.local.v4.u32 	{%r580, %r581, %r582, %r583}, [%rd23+16];
	mov.b32 	%r584, 64;
	wmma.store.d.sync.aligned.row.m16n16k16.shared.s32 	[%r263], {%r576, %r577, %r578, %r579, %r580, %r581, %r582, %r583}, %r584;
	bar.sync 	0;
	ld.global.nc.u32 	%r585, [%rd3];
	add.s32 	%r266, %r585, 12;
	ld.global.nc.u32 	%r586, [%rd3+4];
	add.s32 	%r267, %r586, 12;
	ld.global.nc.u32 	%r587, [%rd3+8];
	add.s32 	%r268, %r587, 12;
	ld.global.nc.u32 	%r588, [%rd3+12];
	add.s32 	%r269, %r588, 12;
	ld.global.nc.u32 	%r589, [%rd3+16];
	add.s32 	%r270, %r589, 12;
	ld.global.nc.u32 	%r590, [%rd3+20];
	add.s32 	%r271, %r590, 12;
	ld.global.nc.u32 	%r591, [%rd3+24];
	add.s32 	%r272, %r591, 12;
	ld.global.nc.u32 	%r592, [%rd3+28];
	add.s32 	%r273, %r592, 12;
	ld.global.nc.u32 	%r593, [%rd3+32];
	add.s32 	%r274, %r593, 12;
	ld.global.nc.u32 	%r594, [%rd3+36];
	add.s32 	%r275, %r594, 12;
	ld.global.nc.u32 	%r595, [%rd3+40];
	add.s32 	%r276, %r595, 12;
	ld.global.nc.u32 	%r596, [%rd3+44];
	add.s32 	%r277, %r596, 12;
	ld.global.nc.u32 	%r597, [%rd3+48];
	add.s32 	%r278, %r597, 12;
	ld.global.nc.u32 	%r598, [%rd3+52];
	add.s32 	%r279, %r598, 12;
	ld.global.nc.u32 	%r599, [%rd3+56];
	add.s32 	%r280, %r599, 12;
	ld.global.nc.u32 	%r600, [%rd3+60];
	add.s32 	%r281, %r600, 12;
	mov.b32 	%r785, 32;
	mov.u64 	%rd32, %rd4;
$L__BB0_4:
	add.s32 	%r601, %r263, %r785;
	ld.shared.u32 	%r602, [%r601+-32];
	add.s32 	%r603, %r602, %r266;
	ld.shared.u32 	%r604, [%r601+-28];
	add.s32 	%r605, %r604, %r267;
	ld.shared.u32 	%r606, [%r601+-24];
	add.s32 	%r607, %r606, %r268;
	ld.shared.u32 	%r608, [%r601+-20];
	add.s32 	%r609, %r608, %r269;
	st.local.v4.u32 	[%rd32+-32], {%r603, %r605, %r607, %r609};
	ld.shared.u32 	%r610, [%r601+-16];
	add.s32 	%r611, %r610, %r270;
	ld.shared.u32 	%r612, [%r601+-12];
	add.s32 	%r613, %r612, %r271;
	ld.shared.u32 	%r614, [%r601+-8];
	add.s32 	%r615, %r614, %r272;
	ld.shared.u32 	%r616, [%r601+-4];
	add.s32 	%r617, %r616, %r273;
	st.local.v4.u32 	[%rd32+-16], {%r611, %r613, %r615, %r617};
	ld.shared.u32 	%r618, [%r601];
	add.s32 	%r619, %r618, %r274;
	ld.shared.u32 	%r620, [%r601+4];
	add.s32 	%r621, %r620, %r275;
	ld.shared.u32 	%r622, [%r601+8];
	add.s32 	%r623, %r622, %r276;
	ld.shared.u32 	%r624, [%r601+12];
	add.s32 	%r625, %r624, %r277;
	st.local.v4.u32 	[%rd32], {%r619, %r621, %r623, %r625};
	ld.shared.u32 	%r626, [%r601+16];
	add.s32 	%r627, %r626, %r278;
	ld.shared.u32 	%r628, [%r601+20];
	add.s32 	%r629, %r628, %r279;
	ld.shared.u32 	%r630, [%r601+24];
	add.s32 	%r631, %r630, %r280;
	ld.shared.u32 	%r632, [%r601+28];
	add.s32 	%r633, %r632, %r281;
	st.local.v4.u32 	[%rd32+16], {%r627, %r629, %r631, %r633};
	add.s32 	%r785, %r785, 256;
	add.s64 	%rd32, %rd32, 64;
	setp.ne.s32 	%p2, %r785, 4128;
	@%p2 bra 	$L__BB0_4;
	shl.b32 	%r635, %r784, 18;
	add.s32 	%r284, %r264, %r635;
	mov.b32 	%r786, 0;
$L__BB0_6:
	shl.b32 	%r636, %r786, 14;
	add.s32 	%r637, %r284, %r636;
	shl.b32 	%r638, %r786, 4;
	mul.wide.u32 	%rd24, %r638, 4;
	add.s64 	%rd25, %rd2, %rd24;
	ld.local.v4.u32 	{%r639, %r640, %r641, %r642}, [%rd25];
	mul.wide.s32 	%rd26, %r637, 4;
	add.s64 	%rd27, %rd5, %rd26;
	st.global.u32 	[%rd27], %r639;
	st.global.u32 	[%rd27+4], %r640;
	st.global.u32 	[%rd27+8], %r641;
	st.global.u32 	[%rd27+12], %r642;
	ld.local.v4.u32 	{%r643, %r644, %r645, %r646}, [%rd25+16];
	st.global.u32 	[%rd27+16], %r643;
	st.global.u32 	[%rd27+20], %r644;
	st.global.u32 	[%rd27+24], %r645;
	st.global.u32 	[%rd27+28], %r646;
	ld.local.v4.u32 	{%r647, %r648, %r649, %r650}, [%rd25+32];
	st.global.u32 	[%rd27+32], %r647;
	st.global.u32 	[%rd27+36], %r648;
	st.global.u32 	[%rd27+40], %r649;
	st.global.u32 	[%rd27+44], %r650;
	ld.local.v4.u32 	{%r651, %r652, %r653, %r654}, [%rd25+48];
	st.global.u32 	[%rd27+48], %r651;
	st.global.u32 	[%rd27+52], %r652;
	st.global.u32 	[%rd27+56], %r653;
	st.global.u32 	[%rd27+60], %r654;
	add.s32 	%r786, %r786, 1;
	setp.ne.s32 	%p3, %r786, 16;
	@%p3 bra 	$L__BB0_6;
	add.s32 	%r784, %r784, 1;
	setp.ne.s32 	%p4, %r784, 16;
	@%p4 bra 	$L__BB0_3;
	ret;

}
	// .globl	main_kernel0
.visible .entry main_kernel0(
	.param .u64 .ptr .align 1 main_kernel0_param_0,
	.param .u64 .ptr .align 1 main_kernel0_param_1
)
.maxntid 1024
{
	.reg .b32 	%r<37>;
	.reg .b64 	%rd<11>;

	ld.param.u64 	%rd1, [main_kernel0_param_0];
	ld.param.u64 	%rd2, [main_kernel0_param_1];
	mov.u32 	%r1, %ctaid.y;
	shl.b32 	%r2, %r1, 26;
	mov.u32 	%r3, %ctaid.x;
	shl.b32 	%r4, %r3, 15;
	mov.u32 	%r5, %tid.y;
	shl.b32 	%r6, %r5, 8;
	add.s32 	%r7, %r4, %r6;
	mov.u32 	%r8, %tid.x;
	shl.b32 	%r9, %r8, 5;
	add.s32 	%r10, %r7, %r9;
	shl.b32 	%r11, %r5, 4;
	shl.b32 	%r12, %r8, 1;
	add.s32 	%r13, %r11, %r12;
	shl.b32 	%r14, %r3, 5;
	and.b32  	%r15, %r14, 224;
	shr.u32 	%r16, %r5, 2;
	and.b32  	%r17, %r16, 240;
	or.b32  	%r18, %r15, %r2;
	add.s32 	%r19, %r18, %r17;
	add.s32 	%r20, %r10, %r2;
	cvta.to.global.u64 	%rd3, %rd2;
	cvta.to.global.u64 	%rd4, %rd1;
	and.b32  	%r21, %r10, 2147221504;
	shl.b32 	%r22, %r13, 8;
	and.b32  	%r23, %r22, 261632;
	add.s32 	%r24, %r19, %r21;
	or.b32  	%r25, %r24, %r23;
	cvt.u64.u32 	%rd5, %r25;
	add.s64 	%rd6, %rd4, %rd5;
	cvt.u64.u32 	%rd7, %r20;
	add.s64 	%rd8, %rd3, %rd7;
	ld.global.nc.v4.u32 	{%r26, %r27, %r28, %r29}, [%rd8];
	st.global.v4.u32 	[%rd6], {%r26, %r27, %r28, %r29};
	or.b32  	%r30, %r22, 256;
	and.b32  	%r31, %r30, 261888;
	add.s32 	%r32, %r24, %r31;
	cvt.u64.u32 	%rd9, %r32;
	add.s64 	%rd10, %rd4, %rd9;
	ld.global.nc.v4.u32 	{%r33, %r34, %r35, %r36}, [%rd8+16];
	st.global.v4.u32 	[%rd10], {%r33, %r34, %r35, %r36};
	ret;

}
	// .globl	main_kernel1
.visible .entry main_kernel1(
	.param .u64 .ptr .align 1 main_kernel1_param_0,
	.param .u64 .ptr .align 1 main_kernel1_param_1
)
.maxntid 1024
{
	.reg .b32 	%r<37>;
	.reg .b64 	%rd<11>;

	ld.param.u64 	%rd1, [main_kernel1_param_0];
	ld.param.u64 	%rd2, [main_kernel1_param_1];
	mov.u32 	%r1, %ctaid.y;
	shl.b32 	%r2, %r1, 26;
	mov.u32 	%r3, %ctaid.x;
	shl.b32 	%r4, %r3, 15;
	mov.u32 	%r5, %tid.y;
	shl.b32 	%r6, %r5, 8;
	add.s32 	%r7, %r4, %r6;
	mov.u32 	%r8, %tid.x;
	shl.b32 	%r9, %r8, 5;
	add.s32 	%r10, %r7, %r9;
	shl.b32 	%r11, %r5, 4;
	shl.b32 	%r12, %r8, 1;
	add.s32 	%r13, %r11, %r12;
	shl.b32 	%r14, %r3, 5;
	and.b32  	%r15, %r14, 224;
	shr.u32 	%r16, %r5, 2;
	and.b32  	%r17, %r16, 240;
	or.b32  	%r18, %r15, %r2;
	add.s32 	%r19, %r18, %r17;
	add.s32 	%r20, %r10, %r2;
	cvta.to.global.u64 	%rd3, %rd2;
	cvta.to.global.u64 	%rd4, %rd1;
	and.b32  	%r21, %r10, 2147221504;
	shl.b32 	%r22, %r13, 8;
	and.b32  	%r23, %r22, 261632;
	add.s32 	%r24, %r19, %r21;
	or.b32  	%r25, %r24, %r23;
	cvt.u64.u32 	%rd5, %r25;
	add.s64 	%rd6, %rd4, %rd5;
	cvt.u64.u32 	%rd7, %r20;
	add.s64 	%rd8, %rd3, %rd7;
	ld.global.nc.v4.u32 	{%r26, %r27, %r28, %r29}, [%rd8];
	st.global.v4.u32 	[%rd6], {%r26, %r27, %r28, %r29};
	or.b32  	%r30, %r22, 256;
	and.b32  	%r31, %r30, 261888;
	add.s32 	%r32, %r24, %r31;
	cvt.u64.u32 	%rd9, %r32;
	add.s64 	%rd10, %rd4, %rd9;
	ld.global.nc.v4.u32 	{%r33, %r34, %r35, %r36}, [%rd8+16];
	st.global.v4.u32 	[%rd10], {%r33, %r34, %r35, %r36};
	ret;

}


// ===== COMPILED SASS (sm_100) =====

	.target	sm_100

	.elftype	@"ET_EXEC"


//--------------------- .note.nv.tkinfo           --------------------------
	.section	.note.nv.tkinfo,"",@"SHT_NOTE"
	.sectionflags	@"SHF_NOTE_NV_TKINFO"
	.tkinfo
        /*0018*/ 	.word	0x00000002
        /*0030*/ 	.string	""
        /*0030*/ 	.string	"ptxas"
        /*0030*/ 	.string	"Cuda compilation tools, release 13.0, V13.0.88"
        /*0030*/ 	.string	"Build cuda_13.0.r13.0/compiler.36424714_0"
        /*0030*/ 	.string	"-arch sm_100 -m 64 "



//--------------------- .note.nv.cuinfo           --------------------------
	.section	.note.nv.cuinfo,"",@"SHT_NOTE"
	.sectionflags	@"SHF_NOTE_NV_CUINFO"
        /*0018*/ 	.short	0x0002
        /*001a*/ 	.short	0x0064
        /*001c*/ 	.short	0x0082
	.zero		2


//--------------------- .nv.info                  --------------------------
	.section	.nv.info,"",@"SHT_CUDA_INFO"
	.align	4


	//----- nvinfo : EIATTR_REGCOUNT
	.align		4
        /*0000*/ 	.byte	0x04, 0x2f
        /*0002*/ 	.short	(.L_1 - .L_0)
	.align		4
.L_0:
        /*0004*/ 	.word	index@(main_kernel2)
        /*0008*/ 	.word	0x000000d9


	//----- nvinfo : EIATTR_FRAME_SIZE
	.align		4
.L_1:
        /*000c*/ 	.byte	0x04, 0x11
        /*000e*/ 	.short	(.L_3 - .L_2)
	.align		4
.L_2:
        /*0010*/ 	.word	index@(main_kernel2)
        /*0014*/ 	.word	0x00000600


	//----- nvinfo : EIATTR_REGCOUNT
	.align		4
.L_3:
        /*0018*/ 	.byte	0x04, 0x2f
        /*001a*/ 	.short	(.L_5 - .L_4)
	.align		4
.L_4:
        /*001c*/ 	.word	index@(main_kernel0)
        /*0020*/ 	.word	0x00000014


	//----- nvinfo : EIATTR_FRAME_SIZE
	.align		4
.L_5:
        /*0024*/ 	.byte	0x04, 0x11
        /*0026*/ 	.short	(.L_7 - .L_6)
	.align		4
.L_6:
        /*0028*/ 	.word	index@(main_kernel0)
        /*002c*/ 	.word	0x00000000


	//----- nvinfo : EIATTR_REGCOUNT
	.align		4
.L_7:
        /*0030*/ 	.byte	0x04, 0x2f
        /*0032*/ 	.short	(.L_9 - .L_8)
	.align		4
.L_8:
        /*0034*/ 	.word	index@(main_kernel1)
        /*0038*/ 	.word	0x00000014


	//----- nvinfo : EIATTR_FRAME_SIZE
	.align		4
.L_9:
        /*003c*/ 	.byte	0x04, 0x11
        /*003e*/ 	.short	(.L_11 - .L_10)
	.align		4
.L_10:
        /*0040*/ 	.word	index@(main_kernel1)
        /*0044*/ 	.word	0x00000000


	//----- nvinfo : EIATTR_MIN_STACK_SIZE
	.align		4
.L_11:
        /*0048*/ 	.byte	0x04, 0x12
        /*004a*/ 	.short	(.L_13 - .L_12)
	.align		4
.L_12:
        /*004c*/ 	.word	index@(main_kernel1)
        /*0050*/ 	.word	0x00000000


	//----- nvinfo : EIATTR_MIN_STACK_SIZE
	.align		4
.L_13:
        /*0054*/ 	.byte	0x04, 0x12
        /*0056*/ 	.short	(.L_15 - .L_14)
	.align		4
.L_14:
        /*0058*/ 	.word	index@(main_kernel0)
        /*005c*/ 	.word	0x00000000


	//----- nvinfo : EIATTR_MIN_STACK_SIZE
	.align		4
.L_15:
        /*0060*/ 	.byte	0x04, 0x12
        /*0062*/ 	.short	(.L_17 - .L_16)
	.align		4
.L_16:
        /*0064*/ 	.word	index@(main_kernel2)
        /*0068*/ 	.word	0x00000600
.L_17:


//--------------------- .nv.compat                --------------------------
	.section	.nv.compat,"",@"SHT_CUDA_COMPAT_INFO"
	.align	4
        /*0000*/ 	.byte	0x02, 0x09, 0x00, 0x00, 0x02, 0x02, 0x01, 0x00, 0x02, 0x05, 0x05, 0x00, 0x03, 0x07, 0x01, 0x01
        /*0010*/ 	.byte	0x02, 0x03, 0x00, 0x00, 0x02, 0x06, 0x01, 0x00, 0x04, 0x0b, 0x08, 0x00, 0x01, 0x00, 0x00, 0x00
        /*0020*/ 	.byte	0x00, 0x00, 0x00, 0x00


//--------------------- .nv.info.main_kernel1     --------------------------
	.section	.nv.info.main_kernel1,"",@"SHT_CUDA_INFO"
	.sectionflags	@""
	.align	4


	//----- nvinfo : EIATTR_CUDA_API_VERSION
	.align		4
        /*0000*/ 	.byte	0x04, 0x37
        /*0002*/ 	.short	(.L_19 - .L_18)
.L_18:
        /*0004*/ 	.word	0x00000082


	//----- nvinfo : EIATTR_KPARAM_INFO
	.align		4
.L_19:
        /*0008*/ 	.byte	0x04, 0x17
        /*000a*/ 	.short	(.L_21 - .L_20)
.L_20:
        /*000c*/ 	.word	0x00000000
        /*0010*/ 	.short	0x0001
        /*0012*/ 	.short	0x0008
        /*0014*/ 	.byte	0x00, 0xf5, 0x21, 0x00


	//----- nvinfo : EIATTR_KPARAM_INFO
	.align		4
.L_21:
        /*0018*/ 	.byte	0x04, 0x17
        /*001a*/ 	.short	(.L_23 - .L_22)
.L_22:
        /*001c*/ 	.word	0x00000000
        /*0020*/ 	.short	0x0000
        /*0022*/ 	.short	0x0000
        /*0024*/ 	.byte	0x00, 0xf5, 0x21, 0x00


	//----- nvinfo : EIATTR_SPARSE_MMA_MASK
	.align		4
.L_23:
        /*0028*/ 	.byte	0x03, 0x50
        /*002a*/ 	.short	0x0000


	//----- nvinfo : EIATTR_MAXREG_COUNT
	.align		4
        /*002c*/ 	.byte	0x03, 0x1b
        /*002e*/ 	.short	0x0040


	//----- nvinfo : EIATTR_MERCURY_ISA_VERSION
	.align		4
        /*0030*/ 	.byte	0x03, 0x5f
        /*0032*/ 	.short	0x0101


	//----- nvinfo : EIATTR_VRC_CTA_INIT_COUNT
	.align		4
        /*0034*/ 	.byte	0x02, 0x4a
	.zero		1
	.zero		1


	//----- nvinfo : EIATTR_EXIT_INSTR_OFFSETS
	.align		4
        /*0038*/ 	.byte	0x04, 0x1c
        /*003a*/ 	.short	(.L_25 - .L_24)


	//   ....[0]....
.L_24:
        /*003c*/ 	.word	0x00000230


	//----- nvinfo : EIATTR_MAX_THREADS
	.align		4
.L_25:
        /*0040*/ 	.byte	0x04, 0x05
        /*0042*/ 	.short	(.L_27 - .L_26)
.L_26:
        /*0044*/ 	.word	0x00000400
        /*0048*/ 	.word	0x00000001
        /*004c*/ 	.word	0x00000001


	//----- nvinfo : EIATTR_CBANK_PARAM_SIZE
	.align		4
.L_27:
        /*0050*/ 	.byte	0x03, 0x19
        /*0052*/ 	.short	0x0010


	//----- nvinfo : EIATTR_PARAM_CBANK
	.align		4
        /*0054*/ 	.byte	0x04, 0x0a
        /*0056*/ 	.short	(.L_29 - .L_28)
	.align		4
.L_28:
        /*0058*/ 	.word	index@(.nv.constant0.main_kernel1)
        /*005c*/ 	.short	0x0380
        /*005e*/ 	.short	0x0010


	//----- nvinfo : EIATTR_SW_WAR
	.align		4
.L_29:
        /*0060*/ 	.byte	0x04, 0x36
        /*0062*/ 	.short	(.L_31 - .L_30)
.L_30:
        /*0064*/ 	.word	0x00000008
.L_31:


//--------------------- .nv.info.main_kernel0     --------------------------
	.section	.nv.info.main_kernel0,"",@"SHT_CUDA_INFO"
	.sectionflags	@""
	.align	4


	//----- nvinfo : EIATTR_CUDA_API_VERSION
	.align		4
        /*0000*/ 	.byte	0x04, 0x37
        /*0002*/ 	.short	(.L_33 - .L_32)
.L_32:
        /*0004*/ 	.word	0x00000082


	//----- nvinfo : EIATTR_KPARAM_INFO
	.align		4
.L_33:
        /*0008*/ 	.byte	0x04, 0x17
        /*000a*/ 	.short	(.L_35 - .L_34)
.L_34:
        /*000c*/ 	.word	0x00000000
        /*0010*/ 	.short	0x0001
        /*0012*/ 	.short	0x0008
        /*0014*/ 	.byte	0x00, 0xf5, 0x21, 0x00


	//----- nvinfo : EIATTR_KPARAM_INFO
	.align		4
.L_35:
        /*0018*/ 	.byte	0x04, 0x17
        /*001a*/ 	.short	(.L_37 - .L_36)
.L_36:
        /*001c*/ 	.word	0x00000000
        /*0020*/ 	.short	0x0000
        /*0022*/ 	.short	0x0000
        /*0024*/ 	.byte	0x00, 0xf5, 0x21, 0x00


	//----- nvinfo : EIATTR_SPARSE_MMA_MASK
	.align		4
.L_37:
        /*0028*/ 	.byte	0x03, 0x50
        /*002a*/ 	.short	0x0000


	//----- nvinfo : EIATTR_MAXREG_COUNT
	.align		4
        /*002c*/ 	.byte	0x03, 0x1b
        /*002e*/ 	.short	0x0040


	//----- nvinfo : EIATTR_MERCURY_ISA_VERSION
	.align		4
        /*0030*/ 	.byte	0x03, 0x5f
        /*0032*/ 	.short	0x0101


	//----- nvinfo : EIATTR_VRC_CTA_INIT_COUNT
	.align		4
        /*0034*/ 	.byte	0x02, 0x4a
	.zero		1
	.zero		1


	//----- nvinfo : EIATTR_EXIT_INSTR_OFFSETS
	.align		4
        /*0038*/ 	.byte	0x04, 0x1c
        /*003a*/ 	.short	(.L_39 - .L_38)


	//   ....[0]....
.L_38:
        /*003c*/ 	.word	0x00000230


	//----- nvinfo : EIATTR_MAX_THREADS
	.align		4
.L_39:
        /*0040*/ 	.byte	0x04, 0x05
        /*0042*/ 	.short	(.L_41 - .L_40)
.L_40:
        /*0044*/ 	.word	0x00000400
        /*0048*/ 	.word	0x00000001
        /*004c*/ 	.word	0x00000001


	//----- nvinfo : EIATTR_CBANK_PARAM_SIZE
	.align		4
.L_41:
        /*0050*/ 	.byte	0x03, 0x19
        /*0052*/ 	.short	0x0010


	//----- nvinfo : EIATTR_PARAM_CBANK
	.align		4
        /*0054*/ 	.byte	0x04, 0x0a
        /*0056*/ 	.short	(.L_43 - .L_42)
	.align		4
.L_42:
        /*0058*/ 	.word	index@(.nv.constant0.main_kernel0)
        /*005c*/ 	.short	0x0380
        /*005e*/ 	.short	0x0010


	//----- nvinfo : EIATTR_SW_WAR
	.align		4
.L_43:
        /*0060*/ 	.byte	0x04, 0x36
        /*0062*/ 	.short	(.L_45 - .L_44)
.L_44:
        /*0064*/ 	.word	0x00000008
.L_45:


//--------------------- .nv.info.main_kernel2     --------------------------
	.section	.nv.info.main_kernel2,"",@"SHT_CUDA_INFO"
	.sectionflags	@""
	.align	4


	//----- nvinfo : EIATTR_CUDA_API_VERSION
	.align		4
        /*0000*/ 	.byte	0x04, 0x37
        /*0002*/ 	.short	(.L_47 - .L_46)
.L_46:
        /*0004*/ 	.word	0x00000082


	//----- nvinfo : EIATTR_KPARAM_INFO
	.align		4
.L_47:
        /*0008*/ 	.byte	0x04, 0x17
        /*000a*/ 	.short	(.L_49 - .L_48)
.L_48:
        /*000c*/ 	.word	0x00000000
        /*0010*/ 	.short	0x0003
        /*0012*/ 	.short	0x0018
        /*0014*/ 	.byte	0x00, 0xf5, 0x21, 0x00


	//----- nvinfo : EIATTR_KPARAM_INFO
	.align		4
.L_49:
        /*0018*/ 	.byte	0x04, 0x17
        /*001a*/ 	.short	(.L_51 - .L_50)
.L_50:
        /*001c*/ 	.word	0x00000000
        /*0020*/ 	.short	0x0002
        /*0022*/ 	.short	0x0010
        /*0024*/ 	.byte	0x00, 0xf5, 0x21, 0x00


	//----- nvinfo : EIATTR_KPARAM_INFO
	.align		4
.L_51:
        /*0028*/ 	.byte	0x04, 0x17
        /*002a*/ 	.short	(.L_53 - .L_52)
.L_52:
        /*002c*/ 	.word	0x00000000
        /*0030*/ 	.short	0x0001
        /*0032*/ 	.short	0x0008
        /*0034*/ 	.byte	0x00, 0xf5, 0x21, 0x00


	//----- nvinfo : EIATTR_KPARAM_INFO
	.align		4
.L_53:
        /*0038*/ 	.byte	0x04, 0x17
        /*003a*/ 	.short	(.L_55 - .L_54)
.L_54:
        /*003c*/ 	.word	0x00000000
        /*0040*/ 	.short	0x0000
        /*0042*/ 	.short	0x0000
        /*0044*/ 	.byte	0x00, 0xf5, 0x21, 0x00


	//----- nvinfo : EIATTR_SPARSE_MMA_MASK
	.align		4
.L_55:
        /*0048*/ 	.byte	0x03, 0x50
        /*004a*/ 	.short	0x0000


	//----- nvinfo : EIATTR_WMMA_USED
	.align		4
        /*004c*/ 	.byte	0x01, 0x2b
	.zero		2


	//----- nvinfo : EIATTR_MAXREG_COUNT
	.align		4
        /*0050*/ 	.byte	0x03, 0x1b
        /*0052*/ 	.short	0x00ff


	//----- nvinfo : EIATTR_NUM_BARRIERS
	.align		4
        /*0054*/ 	.byte	0x02, 0x4c
        /*0056*/ 	.byte	0x01
	.zero		1


	//----- nvinfo : EIATTR_MERCURY_ISA_VERSION
	.align		4
        /*0058*/ 	.byte	0x03, 0x5f
        /*005a*/ 	.short	0x0101


	//----- nvinfo : EIATTR_VRC_CTA_INIT_COUNT
	.align		4
        /*005c*/ 	.byte	0x02, 0x4a
	.zero		1
	.zero		1


	//----- nvinfo : EIATTR_EXIT_INSTR_OFFSETS
	.align		4
        /*0060*/ 	.byte	0x04, 0x1c
        /*0062*/ 	.short	(.L_57 - .L_56)


	//   ....[0]....
.L_56:
        /*0064*/ 	.word	0x00003c90


	//----- nvinfo : EIATTR_MAX_THREADS
	.align		4
.L_57:
        /*0068*/ 	.byte	0x04, 0x05
        /*006a*/ 	.short	(.L_59 - .L_58)
.L_58:
        /*006c*/ 	.word	0x00000080
        /*0070*/ 	.word	0x00000001
        /*0074*/ 	.word	0x00000001


	//----- nvinfo : EIATTR_CBANK_PARAM_SIZE
	.align		4
.L_59:
        /*0078*/ 	.byte	0x03, 0x19
        /*007a*/ 	.short	0x0020


	//----- nvinfo : EIATTR_PARAM_CBANK
	.align		4
        /*007c*/ 	.byte	0x04, 0x0a
        /*007e*/ 	.short	(.L_61 - .L_60)
	.align		4
.L_60:
        /*0080*/ 	.word	index@(.nv.constant0.main_kernel2)
        /*0084*/ 	.short	0x0380
        /*0086*/ 	.short	0x0020


	//----- nvinfo : EIATTR_SW_WAR
	.align		4
.L_61:
        /*0088*/ 	.byte	0x04, 0x36
        /*008a*/ 	.short	(.L_63 - .L_62)
.L_62:
        /*008c*/ 	.word	0x00000008
.L_63:


//--------------------- .nv.callgraph             --------------------------
	.section	.nv.callgraph,"",@"SHT_CUDA_CALLGRAPH"
	.align	4
	.sectionentsize	8
	.align		4
        /*0000*/ 	.word	0x00000000
	.align		4
        /*0004*/ 	.word	0xffffffff
	.align		4
        /*0008*/ 	.word	0x00000000
	.align		4
        /*000c*/ 	.word	0xfffffffe
	.align		4
        /*0010*/ 	.word	0x00000000
	.align		4
        /*0014*/ 	.word	0xfffffffd
	.align		4
        /*0018*/ 	.word	0x00000000
	.align		4
        /*001c*/ 	.word	0xfffffffc


//--------------------- .text.main_kernel1        --------------------------
	.section	.text.main_kernel1,"ax",@progbits
	.align	128
        .global         main_kernel1
        .type           main_kernel1,@function
        .size           main_kernel1,(.L_x_6 - main_kernel1)
        .other          main_kernel1,@"STO_CUDA_ENTRY STV_DEFAULT"
main_kernel1:
.text.main_kernel1:
[----:B------:R-:W-:Y:S01]  /*0000*/  LDC R1, c[0x0][0x37c] ;  /* 0x0000df00ff017b82 */ /* 0x000fe20000000800 */
[----:B------:R-:W0:Y:S01]  /*0010*/  S2R R15, SR_CTAID.X ;  /* 0x00000000000f7919 */ /* 0x000e220000002500 */
[----:B------:R-:W1:Y:S01]  /*0020*/  LDCU.128 UR8, c[0x0][0x380] ;  /* 0x00007000ff0877ac */ /* 0x000e620008000c00 */
[----:B------:R-:W0:Y:S01]  /*0030*/  S2R R14, SR_TID.Y ;  /* 0x00000000000e7919 */ /* 0x000e220000002200 */
[----:B------:R-:W2:Y:S01]  /*0040*/  LDCU.64 UR4, c[0x0][0x358] ;  /* 0x00006b00ff0477ac */ /* 0x000ea20008000a00 */
[----:B------:R-:W3:Y:S01]  /*0050*/  S2R R17, SR_TID.X ;  /* 0x0000000000117919 */ /* 0x000ee20000002100 */
[----:B------:R-:W4:Y:S01]  /*0060*/  S2R R0, SR_CTAID.Y ;  /* 0x0000000000007919 */ /* 0x000f220000002600 */
[----:B0-----:R-:W-:-:S04]  /*0070*/  IMAD R2, R15, 0x80, R14 ;  /* 0x000000800f027824 */ /* 0x001fc800078e020e */
[----:B---3--:R-:W-:Y:S02]  /*0080*/  IMAD R2, R2, 0x8, R17 ;  /* 0x0000000802027824 */ /* 0x008fe400078e0211 */
[----:B----4-:R-:W-:Y:S02]  /*0090*/  IMAD.SHL.U32 R0, R0, 0x4000000, RZ ;  /* 0x0400000000007824 */ /* 0x010fe400078e00ff */
[----:B------:R-:W-:-:S05]  /*00a0*/  IMAD.SHL.U32 R13, R2, 0x20, RZ ;  /* 0x00000020020d7824 */ /* 0x000fca00078e00ff */
[----:B------:R-:W-:-:S04]  /*00b0*/  IADD3 R2, PT, PT, R0, R13, RZ ;  /* 0x0000000d00027210 */ /* 0x000fc80007ffe0ff */
[----:B-1----:R-:W-:-:S05]  /*00c0*/  IADD3 R2, P0, PT, R2, UR10, RZ ;  /* 0x0000000a02027c10 */ /* 0x002fca000ff1e0ff */
[----:B------:R-:W-:-:S05]  /*00d0*/  IMAD.X R3, RZ, RZ, UR11, P0 ;  /* 0x0000000bff037e24 */ /* 0x000fca00080e06ff */
[----:B--2---:R-:W2:Y:S04]  /*00e0*/  LDG.E.128.CONSTANT R4, desc[UR4][R2.64] ;  /* 0x0000000402047981 */ /* 0x004ea8000c1e9d00 */
[----:B------:R0:W3:Y:S01]  /*00f0*/  LDG.E.128.CONSTANT R8, desc[UR4][R2.64+0x10] ;  /* 0x0000100402087981 */ /* 0x0000e2000c1e9d00 */
[----:B------:R-:W-:Y:S01]  /*0100*/  IMAD R12, R14, 0x8, R17 ;  /* 0x000000080e0c7824 */ /* 0x000fe200078e0211 */
[----:B------:R-:W-:Y:S02]  /*0110*/  SHF.L.U32 R15, R15, 0x5, RZ ;  /* 0x000000050f0f7819 */ /* 0x000fe400000006ff */
[----:B------:R-:W-:Y:S01]  /*0120*/  SHF.R.U32.HI R14, RZ, 0x2, R14 ;  /* 0x00000002ff0e7819 */ /* 0x000fe2000001160e */
[----:B------:R-:W-:Y:S01]  /*0130*/  IMAD.SHL.U32 R12, R12, 0x2, RZ ;  /* 0x000000020c0c7824 */ /* 0x000fe200078e00ff */
[----:B------:R-:W-:-:S02]  /*0140*/  LOP3.LUT R15, R0, 0xe0, R15, 0xf8, !PT ;  /* 0x000000e0000f7812 */ /* 0x000fc400078ef80f */
[----:B------:R-:W-:Y:S01]  /*0150*/  LOP3.LUT R14, R14, 0xf0, RZ, 0xc0, !PT ;  /* 0x000000f00e0e7812 */ /* 0x000fe200078ec0ff */
[----:B------:R-:W-:Y:S01]  /*0160*/  IMAD.SHL.U32 R12, R12, 0x100, RZ ;  /* 0x000001000c0c7824 */ /* 0x000fe200078e00ff */
[----:B------:R-:W-:-:S03]  /*0170*/  LOP3.LUT R13, R13, 0x7ffc0000, RZ, 0xc0, !PT ;  /* 0x7ffc00000d0d7812 */ /* 0x000fc600078ec0ff */
[----:B------:R-:W-:Y:S01]  /*0180*/  VIADD R0, R12, 0x100 ;  /* 0x000001000c007836 */ /* 0x000fe20000000000 */
[----:B------:R-:W-:-:S04]  /*0190*/  IADD3 R13, PT, PT, R13, R15, R14 ;  /* 0x0000000f0d0d7210 */ /* 0x000fc80007ffe00e */
[----:B------:R-:W-:Y:S02]  /*01a0*/  LOP3.LUT R0, R0, 0x3ff00, RZ, 0xc0, !PT ;  /* 0x0003ff0000007812 */ /* 0x000fe400078ec0ff */
[----:B0-----:R-:W-:-:S03]  /*01b0*/  LOP3.LUT R2, R13, 0x3fe00, R12, 0xf8, !PT ;  /* 0x0003fe000d027812 */ /* 0x001fc600078ef80c */
[----:B------:R-:W-:Y:S01]  /*01c0*/  IMAD.IADD R0, R13, 0x1, R0 ;  /* 0x000000010d007824 */ /* 0x000fe200078e0200 */
[----:B------:R-:W-:-:S04]  /*01d0*/  IADD3 R2, P0, PT, R2, UR8, RZ ;  /* 0x0000000802027c10 */ /* 0x000fc8000ff1e0ff */
[----:B------:R-:W-:Y:S02]  /*01e0*/  IADD3 R12, P1, PT, R0, UR8, RZ ;  /* 0x00000008000c7c10 */ /* 0x000fe4000ff3e0ff */
[----:B------:R-:W-:-:S03]  /*01f0*/  IADD3.X R3, PT, PT, RZ, UR9, RZ, P0, !PT ;  /* 0x00000009ff037c10 */ /* 0x000fc600087fe4ff */
[----:B------:R-:W-:Y:S02]  /*0200*/  IMAD.X R13, RZ, RZ, UR9, P1 ;  /* 0x00000009ff0d7e24 */ /* 0x000fe400088e06ff */
[----:B--2---:R-:W-:Y:S04]  /*0210*/  STG.E.128 desc[UR4][R2.64], R4 ;  /* 0x0000000402007986 */ /* 0x004fe8000c101d04 */
[----:B---3--:R-:W-:Y:S01]  /*0220*/  STG.E.128 desc[UR4][R12.64], R8 ;  /* 0x000000080c007986 */ /* 0x008fe2000c101d04 */
[----:B------:R-:W-:Y:S05]  /*0230*/  EXIT ;  /* 0x000000000000794d */ /* 0x000fea0003800000 */
.L_x_0:
[----:B------:R-:W-:-:S00]  /*0240*/  BRA `(.L_x_0) ;  /* 0xfffffffc00fc7947 */ /* 0x000fc0000383ffff */
[----:B------:R-:W-:-:S00]  /*0250*/  NOP ;  /* 0x0000000000007918 */ /* 0x000fc00000000000 */
        /* <DEDUP_REMOVED lines=10> */
.L_x_6:


//--------------------- .text.main_kernel0        --------------------------
	.section	.text.main_kernel0,"ax",@progbits
	.align	128
        .global         main_kernel0
        .type           main_kernel0,@function
        .size           main_kernel0,(.L_x_7 - main_kernel0)
        .other          main_kernel0,@"STO_CUDA_ENTRY STV_DEFAULT"
main_kernel0:
.text.main_kernel0:
        /* <DEDUP_REMOVED lines=36> */
.L_x_1:
        /* <DEDUP_REMOVED lines=12> */
.L_x_7:


//--------------------- .text.main_kernel2        --------------------------
	.section	.text.main_kernel2,"ax",@progbits
	.align	128
        .global         main_kernel2
        .type           main_kernel2,@function
        .size           main_kernel2,(.L_x_8 - main_kernel2)
        .other          main_kernel2,@"STO_CUDA_ENTRY STV_DEFAULT"
main_kernel2:
.text.main_kernel2:
[----:B------:R-:W0:Y:S01]  /*0000*/  LDC R1, c[0x0][0x37c] ;  /* 0x0000df00ff017b82 */ /* 0x000e220000000800 */
[----:B------:R-:W1:Y:S07]  /*0010*/  S2R R213, SR_TID.X ;  /* 0x0000000000d57919 */ /* 0x000e6e0000002100 */
[----:B------:R-:W2:Y:S01]  /*0020*/  S2UR UR4, SR_CTAID.Y ;  /* 0x00000000000479c3 */ /* 0x000ea20000002600 */
[----:B0-----:R-:W-:Y:S01]  /*0030*/  VIADD R1, R1, 0xfffffa00 ;  /* 0xfffffa0001017836 */ /* 0x001fe20000000000 */
[----:B------:R-:W-:Y:S01]  /*0040*/  CS2R R206, SRZ ;  /* 0x0000000000ce7805 */ /* 0x000fe2000001ff00 */
[----:B------:R-:W0:Y:S01]  /*0050*/  S2R R209, SR_TID.Z ;  /* 0x0000000000d17919 */ /* 0x000e220000002300 */
[----:B------:R-:W-:Y:S01]  /*0060*/  IMAD.MOV.U32 R208, RZ, RZ, RZ ;  /* 0x000000ffffd07224 */ /* 0x000fe200078e00ff */
[----:B------:R-:W-:Y:S01]  /*0070*/  CS2R R204, SRZ ;  /* 0x0000000000cc7805 */ /* 0x000fe2000001ff00 */
[----:B------:R-:W-:Y:S01]  /*0080*/  IMAD.MOV.U32 R212, RZ, RZ, R1 ;  /* 0x000000ffffd47224 */ /* 0x000fe200078e0001 */
[----:B------:R3:W-:Y:S01]  /*0090*/  STL.128 [R1], RZ ;  /* 0x000000ff01007387 */ /* 0x0007e20000100c00 */
[----:B------:R-:W-:-:S02]  /*00a0*/  CS2R R38, SRZ ;  /* 0x0000000000267805 */ /* 0x000fc4000001ff00 */
[----:B------:R-:W-:Y:S02]  /*00b0*/  CS2R R36, SRZ ;  /* 0x0000000000247805 */ /* 0x000fe4000001ff00 */
[----:B------:R-:W-:Y:S01]  /*00c0*/  CS2R R130, SRZ ;  /* 0x0000000000827805 */ /* 0x000fe2000001ff00 */
[----:B------:R3:W-:Y:S01]  /*00d0*/  STL.128 [R1+0x10], RZ ;  /* 0x000010ff01007387 */ /* 0x0007e20000100c00 */
[----:B------:R-:W-:Y:S02]  /*00e0*/  CS2R R128, SRZ ;  /* 0x0000000000807805 */ /* 0x000fe4000001ff00 */
[----:B------:R-:W-:Y:S02]  /*00f0*/  CS2R R202, SRZ ;  /* 0x0000000000ca7805 */ /* 0x000fe4000001ff00 */
[----:B------:R-:W-:Y:S01]  /*0100*/  CS2R R200, SRZ ;  /* 0x0000000000c87805 */ /* 0x000fe2000001ff00 */
[----:B------:R3:W-:Y:S01]  /*0110*/  STL.128 [R1+0x20], RZ ;  /* 0x000020ff01007387 */ /* 0x0007e20000100c00 */
        /* <DEDUP_REMOVED lines=8> */
[----:B--2---:R-:W-:Y:S01]  /*01a0*/  USHF.L.U32 UR4, UR4, 0x16, URZ ;  /* 0x0000001604047899 */ /* 0x004fe200080006ff */
[----:B------:R-:W-:-:S02]  /*01b0*/  CS2R R194, SRZ ;  /* 0x0000000000c27805 */ /* 0x000fc4000001ff00 */
[----:B------:R-:W-:Y:S01]  /*01c0*/  CS2R R192, SRZ ;  /* 0x0000000000c07805 */ /* 0x000fe2000001ff00 */
[----:B------:R3:W-:Y:S01]  /*01d0*/  STL.128 [R1+0x50], RZ ;  /* 0x000050ff01007387 */ /* 0x0007e20000100c00 */
[----:B------:R-:W-:Y:S02]  /*01e0*/  CS2R R106, SRZ ;  /* 0x00000000006a7805 */ /* 0x000fe4000001ff00 */
[----:B------:R-:W-:Y:S02]  /*01f0*/  CS2R R104, SRZ ;  /* 0x0000000000687805 */ /* 0x000fe4000001ff00 */
[----:B------:R-:W-:Y:S01]  /*0200*/  CS2R R190, SRZ ;  /* 0x0000000000be7805 */ /* 0x000fe2000001ff00 */
[----:B------:R3:W-:Y:S01]  /*0210*/  STL.128 [R1+0x60], RZ ;  /* 0x000060ff01007387 */ /* 0x0007e20000100c00 */
[----:B-1----:R-:W-:Y:S01]  /*0220*/  IMAD.SHL.U32 R213, R213, 0x10, RZ ;  /* 0x00000010d5d57824 */ /* 0x002fe200078e00ff */
[----:B------:R-:W-:Y:S02]  /*0230*/  CS2R R188, SRZ ;  /* 0x0000000000bc7805 */ /* 0x000fe4000001ff00 */
[----:B------:R-:W-:Y:S01]  /*0240*/  CS2R R98, SRZ ;  /* 0x0000000000627805 */ /* 0x000fe2000001ff00 */
[----:B------:R3:W-:Y:S01]  /*0250*/  STL.128 [R1+0x70], RZ ;  /* 0x000070ff01007387 */ /* 0x0007e20000100c00 */
[C---:B0-----:R-:W-:Y:S01]  /*0260*/  IMAD.SHL.U32 R210, R209.reuse, 0x800, RZ ;  /* 0x00000800d1d27824 */ /* 0x041fe200078e00ff */
[----:B------:R-:W-:-:S02]  /*0270*/  LEA R0, R209, UR4, 0x14 ;  /* 0x00000004d1007c11 */ /* 0x000fc4000f8ea0ff */
[----:B------:R-:W-:Y:S01]  /*0280*/  CS2R R96, SRZ ;  /* 0x0000000000607805 */ /* 0x000fe2000001ff00 */
[----:B------:R3:W-:Y:S01]  /*0290*/  STL.128 [R1+0x80], RZ ;  /* 0x000080ff01007387 */ /* 0x0007e20000100c00 */
[----:B------:R-:W-:Y:S02]  /*02a0*/  CS2R R186, SRZ ;  /* 0x0000000000ba7805 */ /* 0x000fe4000001ff00 */
[----:B------:R-:W-:Y:S02]  /*02b0*/  CS2R R184, SRZ ;  /* 0x0000000000b87805 */ /* 0x000fe4000001ff00 */
[----:B------:R-:W-:Y:S01]  /*02c0*/  CS2R R90, SRZ ;  /* 0x00000000005a7805 */ /* 0x000fe2000001ff00 */
[----:B------:R3:W-:Y:S01]  /*02d0*/  STL.128 [R1+0x90], RZ ;  /* 0x000090ff01007387 */ /* 0x0007e20000100c00 */
[----:B------:R-:W-:Y:S02]  /*02e0*/  CS2R R88, SRZ ;  /* 0x0000000000587805 */ /* 0x000fe4000001ff00 */
[----:B------:R-:W-:-:S02]  /*02f0*/  CS2R R182, SRZ ;  /* 0x0000000000b67805 */ /* 0x000fc4000001ff00 */
        /* <DEDUP_REMOVED lines=50> */
[----:B------:R-:W-:Y:S01]  /*0620*/  LOP3.LUT R210, R213, R210, RZ, 0xfc, !PT ;  /* 0x000000d2d5d27212 */ /* 0x000fe200078efcff */
[----:B------:R-:W0:Y:S01]  /*0630*/  LDCU.64 UR12, c[0x0][0x358] ;  /* 0x00006b00ff0c77ac */ /* 0x000e220008000a00 */
[----:B------:R-:W-:Y:S01]  /*0640*/  LOP3.LUT R211, R0, R213, RZ, 0xfc, !PT ;  /* 0x000000d500d37212 */ /* 0x000fe200078efcff */
[----:B------:R3:W-:Y:S01]  /*0650*/  STL.128 [R1+0x170], RZ ;  /* 0x000170ff01007387 */ /* 0x0007e20000100c00 */
[----:B------:R-:W1:Y:S03]  /*0660*/  LDCU.128 UR8, c[0x0][0x380] ;  /* 0x00007000ff0877ac */ /* 0x000e660008000c00 */
[----:B------:R3:W-:Y:S04]  /*0670*/  STL.128 [R1+0x180], RZ ;  /* 0x000180ff01007387 */ /* 0x0007e80000100c00 */
[----:B------:R3:W-:Y:S04]  /*0680*/  STL.128 [R1+0x190], RZ ;  /* 0x000190ff01007387 */ /* 0x0007e80000100c00 */
[----:B------:R3:W-:Y:S04]  /*0690*/  STL.128 [R1+0x1a0], RZ ;  /* 0x0001a0ff01007387 */ /* 0x0007e80000100c00 */
[----:B------:R3:W-:Y:S04]  /*06a0*/  STL.128 [R1+0x1b0], RZ ;  /* 0x0001b0ff01007387 */ /* 0x0007e80000100c00 */
[----:B------:R3:W-:Y:S04]  /*06b0*/  STL.128 [R1+0x1c0], RZ ;  /* 0x0001c0ff01007387 */ /* 0x0007e80000100c00 */
[----:B------:R3:W-:Y:S04]  /*06c0*/  STL.128 [R1+0x1d0], RZ ;  /* 0x0001d0ff01007387 */ /* 0x0007e80000100c00 */
[----:B------:R3:W-:Y:S04]  /*06d0*/  STL.128 [R1+0x1e0], RZ ;  /* 0x0001e0ff01007387 */ /* 0x0007e80000100c00 */
[----:B01----:R3:W-:Y:S02]  /*06e0*/  STL.128 [R1+0x1f0], RZ ;  /* 0x0001f0ff01007387 */ /* 0x0037e40000100c00 */
.L_x_2:
[----:B0-----:R-:W0:Y:S01]  /*06f0*/  S2R R0, SR_CTAID.Z ;  /* 0x0000000000007919 */ /* 0x001e220000002700 */
[----:B------:R-:W0:Y:S01]  /*0700*/  S2UR UR5, SR_CTAID.X ;  /* 0x00000000000579c3 */ /* 0x000e220000002500 */
[C---:B------:R-:W-:Y:S01]  /*0710*/  IMAD.SHL.U32 R40, R209.reuse, 0x20000, RZ ;  /* 0x00020000d1287824 */ /* 0x040fe200078e00ff */
[----:B------:R-:W-:Y:S01]  /*0720*/  LEA R2, R208, R211, 0x9 ;  /* 0x000000d3d0027211 */ /* 0x000fe200078e48ff */
[----:B------:R-:W-:-:S05]  /*0730*/  IMAD.SHL.U32 R41, R209, 0x200, RZ ;  /* 0x00000200d1297824 */ /* 0x000fca00078e00ff */
[----:B------:R-:W-:Y:S01]  /*0740*/  BAR.SYNC.DEFER_BLOCKING 0x0 ;  /* 0x0000000000007b1d */ /* 0x000fe20000010000 */
[----:B------:R-:W-:Y:S02]  /*0750*/  LOP3.LUT R49, R40, 0x7c0000, RZ, 0xc0, !PT ;  /* 0x007c000028317812 */ /* 0x000fe400078ec0ff */
[----:B------:R-:W-:Y:S02]  /*0760*/  LOP3.LUT R50, R41, 0x200, RZ, 0xc0, !PT ;  /* 0x0000020029327812 */ /* 0x000fe400078ec0ff */
[----:B------:R-:W-:-:S05]  /*0770*/  IADD3 R2, P0, PT, R2, UR8, RZ ;  /* 0x0000000802027c10 */ /* 0x000fca000ff1e0ff */
[----:B------:R-:W-:-:S05]  /*0780*/  IMAD.X R3, RZ, RZ, UR9, P0 ;  /* 0x00000009ff037e24 */ /* 0x000fca00080e06ff */
[----:B------:R-:W2:Y:S04]  /*0790*/  LDG.E.128.CONSTANT R40, desc[UR12][R2.64] ;  /* 0x0000000c02287981 */ /* 0x000ea8000c1e9d00 */
[----:B------:R-:W4:Y:S04]  /*07a0*/  LDG.E.128.CONSTANT R44, desc[UR12][R2.64+0x40000] ;  /* 0x0400000c022c7981 */ /* 0x000f28000c1e9d00 */
[----:B------:R-:W5:Y:S01]  /*07b0*/  LDG.E.128.CONSTANT R52, desc[UR12][R2.64+0xc0000] ;  /* 0x0c00000c02347981 */ /* 0x000f62000c1e9d00 */
[----:B0-----:R-:W-:-:S05]  /*07c0*/  LEA R0, R0, UR5, 0x4 ;  /* 0x0000000500007c11 */ /* 0x001fca000f8e20ff */
[----:B------:R-:W-:-:S05]  /*07d0*/  IMAD.U32 R48, R0, 0x400, R213 ;  /* 0x0000040000307824 */ /* 0x000fca00078e00d5 */
[----:B------:R-:W-:-:S05]  /*07e0*/  IADD3 R49, PT, PT, R50, R48, R49 ;  /* 0x0000003032317210 */ /* 0x000fca0007ffe031 */
[----:B------:R-:W-:-:S05]  /*07f0*/  IMAD R49, R208, 0x80000, R49 ;  /* 0x00080000d0317824 */ /* 0x000fca00078e0231 */
[----:B------:R-:W-:Y:S02]  /*0800*/  IADD3 R56, P0, PT, R49, UR10, RZ ;  /* 0x0000000a31387c10 */ /* 0x000fe4000ff1e0ff */
[----:B------:R0:W3:Y:S02]  /*0810*/  LDG.E.128.CONSTANT R48, desc[UR12][R2.64+0x80000] ;  /* 0x0800000c02307981 */ /* 0x0000e4000c1e9d00 */
[----:B------:R-:W-:-:S06]  /*0820*/  IADD3.X R57, PT, PT, RZ, UR11, RZ, P0, !PT ;  /* 0x0000000bff397c10 */ /* 0x000fcc00087fe4ff */
[----:B------:R-:W3:Y:S01]  /*0830*/  LDG.E.128.CONSTANT R56, desc[UR12][R56.64] ;  /* 0x0000000c38387981 */ /* 0x000ee2000c1e9d00 */
[----:B------:R-:W1:Y:S01]  /*0840*/  S2UR UR6, SR_CgaCtaId ;  /* 0x00000000000679c3 */ /* 0x000e620000008800 */
[----:B------:R-:W0:Y:S01]  /*0850*/  S2R R60, SR_LANEID ;  /* 0x00000000003c7919 */ /* 0x000e220000000000 */
[----:B------:R-:W-:Y:S02]  /*0860*/  UMOV UR5, 0x400 ;  /* 0x0000040000057882 */ /* 0x000fe40000000000 */
[----:B-1----:R-:W-:Y:S02]  /*0870*/  ULEA UR7, UR6, UR5, 0x18 ;  /* 0x0000000506077291 */ /* 0x002fe4000f8ec0ff */
[----:B------:R-:W-:-:S04]  /*0880*/  UIADD3 UR5, UPT, UPT, UR5, 0x2000, URZ ;  /* 0x0000200005057890 */ /* 0x000fc8000fffe0ff */
[----:B------:R-:W-:Y:S01]  /*0890*/  ULEA UR5, UR6, UR5, 0x18 ;  /* 0x0000000506057291 */ /* 0x000fe2000f8ec0ff */
[C---:B0-----:R-:W-:Y:S01]  /*08a0*/  IMAD.SHL.U32 R61, R60.reuse, 0x4, RZ ;  /* 0x000000043c3d7824 */ /* 0x041fe200078e00ff */
[----:B------:R-:W-:Y:S02]  /*08b0*/  LOP3.LUT R3, R60, 0xf, RZ, 0xc0, !PT ;  /* 0x0000000f3c037812 */ /* 0x000fe400078ec0ff */
[----:B------:R-:W-:Y:S02]  /*08c0*/  SHF.R.U32.HI R2, RZ, 0x2, R60 ;  /* 0x00000002ff027819 */ /* 0x000fe4000001163c */
[----:B------:R-:W-:Y:S02]  /*08d0*/  LOP3.LUT R61, R61, 0xc, RZ, 0xe2, !PT ;  /* 0x0000000c3d3d7812 */ /* 0x000fe400078ee2ff */
[----:B------:R-:W-:-:S03]  /*08e0*/  SHF.R.U32.HI R214, RZ, 0x3, R3 ;  /* 0x00000003ffd67819 */ /* 0x000fc60000011603 */
[----:B------:R-:W-:Y:S01]  /*08f0*/  IMAD R2, R61, 0x10, R2 ;  /* 0x000000103d027824 */ /* 0x000fe200078e0202 */
[----:B------:R-:W-:Y:S02]  /*0900*/  UIADD3 UR6, UPT, UPT, UR7, 0x400, URZ ;  /* 0x0000040007067890 */ /* 0x000fe4000fffe0ff */
[----:B------:R-:W-:Y:S02]  /*0910*/  UIADD3 UR14, UPT, UPT, UR7, 0x600, URZ ;  /* 0x00000600070e7890 */ /* 0x000fe4000fffe0ff */
[----:B------:R-:W-:Y:S02]  /*0920*/  UIADD3 UR15, UPT, UPT, UR7, 0xe00, URZ ;  /* 0x00000e00070f7890 */ /* 0x000fe4000fffe0ff */
[----:B------:R-:W-:Y:S02]  /*0930*/  UIADD3 UR16, UPT, UPT, UR7, 0x1000, URZ ;  /* 0x0000100007107890 */ /* 0x000fe4000fffe0ff */
[----:B------:R-:W-:Y:S02]  /*0940*/  UIADD3 UR17, UPT, UPT, UR7, 0x1200, URZ ;  /* 0x0000120007117890 */ /* 0x000fe4000fffe0ff */
[----:B------:R-:W-:-:S02]  /*0950*/  UIADD3 UR18, UPT, UPT, UR7, 0x1400, URZ ;  /* 0x0000140007127890 */ /* 0x000fc4000fffe0ff */
[----:B------:R-:W-:Y:S02]  /*0960*/  UIADD3 UR19, UPT, UPT, UR7, 0x1600, URZ ;  /* 0x0000160007137890 */ /* 0x000fe4000fffe0ff */
[----:B------:R-:W-:Y:S02]  /*0970*/  UIADD3 UR20, UPT, UPT, UR7, 0x1b00, URZ ;  /* 0x00001b0007147890 */ /* 0x000fe4000fffe0ff */
[----:B------:R-:W-:Y:S02]  /*0980*/  UIADD3 UR21, UPT, UPT, UR7, 0x1d00, URZ ;  /* 0x00001d0007157890 */ /* 0x000fe4000fffe0ff */
[----:B------:R-:W-:Y:S02]  /*0990*/  UIADD3 UR22, UPT, UPT, UR7, 0x1f00, URZ ;  /* 0x00001f0007167890 */ /* 0x000fe4000fffe0ff */
[----:B--2---:R0:W-:Y:S04]  /*09a0*/  STS.128 [R210+UR7], R40 ;  /* 0x00000028d2007988 */ /* 0x0041e80008000c07 */
[----:B----4-:R-:W-:Y:S04]  /*09b0*/  STS.128 [R210+UR7+0x200], R44 ;  /* 0x0002002cd2007988 */ /* 0x010fe80008000c07 */
[----:B-----5:R-:W-:Y:S01]  /*09c0*/  STS.128 [R210+UR7+0x600], R52 ;  /* 0x00060034d2007988 */ /* 0x020fe20008000c07 */
[----:B0-----:R-:W-:Y:S01]  /*09d0*/  IMAD R40, R209, -0x600, R210 ;  /* 0xfffffa00d1287824 */ /* 0x001fe200078e02d2 */
[----:B------:R-:W-:-:S02]  /*09e0*/  LOP3.LUT R41, R3, 0x7, RZ, 0xc0, !PT ;  /* 0x0000000703297812 */ /* 0x000fc400078ec0ff */
[----:B---3--:R0:W-:Y:S04]  /*09f0*/  STS.128 [R210+UR7+0x400], R48 ;  /* 0x00040030d2007988 */ /* 0x0081e80008000c07 */
[----:B------:R1:W-:Y:S01]  /*0a00*/  STS.128 [R40+UR5], R56 ;  /* 0x0000003828007988 */ /* 0x0003e20008000c05 */
[----:B------:R-:W-:-:S05]  /*0a10*/  LEA R3, R209, UR5, 0x8 ;  /* 0x00000005d1037c11 */ /* 0x000fca000f8e40ff */
[----:B------:R-:W-:Y:S01]  /*0a20*/  IMAD.IADD R60, R3, 0x1, R2 ;  /* 0x00000001033c7824 */ /* 0x000fe200078e0202 */
[----:B------:R-:W-:Y:S01]  /*0a30*/  BAR.SYNC.DEFER_BLOCKING 0x0 ;  /* 0x0000000000007b1d */ /* 0x000fe20000010000 */
[----:B------:R-:W-:Y:S01]  /*0a40*/  IMAD R214, R214, 0x8, R41 ;  /* 0x00000008d6d67824 */ /* 0x000fe200078e0229 */
[----:B------:R-:W-:-:S04]  /*0a50*/  UIADD3 UR5, UPT, UPT, UR7, 0x200, URZ ;  /* 0x0000020007057890 */ /* 0x000fc8000fffe0ff */
[C---:B------:R-:W-:Y:S02]  /*0a60*/  LEA R43, R214.reuse, UR7, 0x4 ;  /* 0x00000007d62b7c11 */ /* 0x040fe4000f8e20ff */
[C---:B0-----:R-:W-:Y:S01]  /*0a70*/  LEA R48, R214.reuse, UR5, 0x4 ;  /* 0x00000005d6307c11 */ /* 0x041fe2000f8e20ff */
[----:B------:R-:W-:Y:S01]  /*0a80*/  UIADD3 UR5, UPT, UPT, UR7, 0x800, URZ ;  /* 0x0000080007057890 */ /* 0x000fe2000fffe0ff */
[C---:B------:R-:W-:Y:S01]  /*0a90*/  LEA R44, R214.reuse, UR6, 0x4 ;  /* 0x00000006d62c7c11 */ /* 0x040fe2000f8e20ff */
[----:B------:R-:W-:Y:S01]  /*0aa0*/  UIADD3 UR6, UPT, UPT, UR7, 0xa00, URZ ;  /* 0x00000a0007067890 */ /* 0x000fe2000fffe0ff */
[C---:B-1----:R-:W-:Y:S01]  /*0ab0*/  LEA R40, R214.reuse, UR14, 0x4 ;  /* 0x0000000ed6287c11 */ /* 0x042fe2000f8e20ff */
[----:B------:R-:W-:Y:S04]  /*0ac0*/  LDS.U8 R46, [R60] ;  /* 0x000000003c2e7984 */ /* 0x000fe80000000000 */
[----:B------:R-:W0:Y:S04]  /*0ad0*/  LDS.U8 R47, [R60+0x10] ;  /* 0x000010003c2f7984 */ /* 0x000e280000000000 */
[----:B------:R-:W-:Y:S04]  /*0ae0*/  LDS.U8 R50, [R60+0x20] ;  /* 0x000020003c327984 */ /* 0x000fe80000000000 */
[----:B------:R-:W1:Y:S04]  /*0af0*/  LDS.U8 R51, [R60+0x30] ;  /* 0x000030003c337984 */ /* 0x000e680000000000 */
[----:B------:R-:W-:Y:S04]  /*0b00*/  LDS.U8 R54, [R60+0x8] ;  /* 0x000008003c367984 */ /* 0x000fe80000000000 */
[----:B------:R-:W2:Y:S04]  /*0b10*/  LDS.U8 R55, [R60+0x18] ;  /* 0x000018003c377984 */ /* 0x000ea80000000000 */
[----:B------:R-:W-:Y:S04]  /*0b20*/  LDS.U8 R42, [R60+0x28] ;  /* 0x000028003c2a7984 */ /* 0x000fe80000000000 */
[----:B------:R3:W4:Y:S04]  /*0b30*/  LDS.U8 R57, [R60+0x38] ;  /* 0x000038003c397984 */ /* 0x0007280000000000 */
[----:B------:R-:W5:Y:S01]  /*0b40*/  LDSM.16.M88.2 R52, [R43] ;  /* 0x000000002b34783b */ /* 0x000f620000000100 */
[----:B------:R-:W-:-:S03]  /*0b50*/  LEA R156, R214, UR5, 0x4 ;  /* 0x00000005d69c7c11 */ /* 0x000fc6000f8e20ff */
[----:B------:R-:W5:Y:S01]  /*0b60*/  LDSM.16.M88.2 R48, [R48] ;  /* 0x000000003030783b */ /* 0x000f620000000100 */
[----:B------:R-:W-:-:S03]  /*0b70*/  LEA R164, R214, UR6, 0x4 ;  /* 0x00000006d6a47c11 */ /* 0x000fc6000f8e20ff */
[----:B------:R-:W5:Y:S04]  /*0b80*/  LDSM.16.M88.2 R44, [R44] ;  /* 0x000000002c2c783b */ /* 0x000f680000000100 */
[----:B------:R-:W5:Y:S04]  /*0b90*/  LDSM.16.M88.2 R40, [R40] ;  /* 0x000000002828783b */ /* 0x000f680000000100 */
[----:B------:R-:W5:Y:S04]  /*0ba0*/  LDSM.16.M88.2 R156, [R156] ;  /* 0x000000009c9c783b */ /* 0x000f680000000100 */
[----:B------:R-:W5:Y:S01]  /*0bb0*/  LDSM.16.M88.2 R164, [R164] ;  /* 0x00000000a4a4783b */ /* 0x000f620000000100 */
[----:B------:R-:W-:Y:S01]  /*0bc0*/  UIADD3 UR14, UPT, UPT, UR7, 0xc00, URZ ;  /* 0x00000c00070e7890 */ /* 0x000fe2000fffe0ff */
[----:B0-----:R-:W-:Y:S01]  /*0bd0*/  IMAD R46, R47, 0x100, R46 ;  /* 0x000001002f2e7824 */ /* 0x001fe200078e022e */
[----:B-1----:R-:W-:Y:S01]  /*0be0*/  LEA R51, R51, R50, 0x8 ;  /* 0x0000003233337211 */ /* 0x002fe200078e40ff */
[----:B------:R-:W-:Y:S01]  /*0bf0*/  UIADD3 UR5, UPT, UPT, UR7, 0x1800, URZ ;  /* 0x0000180007057890 */ /* 0x000fe2000fffe0ff */
[----:B------:R-:W-:-:S02]  /*0c00*/  LEA R68, R214, UR15, 0x4 ;  /* 0x0000000fd6447c11 */ /* 0x000fc4000f8e20ff */
[C---:B---3--:R-:W-:Y:S01]  /*0c10*/  LEA R60, R214.reuse, UR14, 0x4 ;  /* 0x0000000ed63c7c11 */ /* 0x048fe2000f8e20ff */
[----:B--2---:R-:W-:Y:S01]  /*0c20*/  IMAD R54, R55, 0x100, R54 ;  /* 0x0000010037367824 */ /* 0x004fe200078e0236 */
[----:B------:R-:W-:Y:S01]  /*0c30*/  LEA R76, R214, UR16, 0x4 ;  /* 0x00000010d64c7c11 */ /* 0x000fe2000f8e20ff */
[----:B------:R-:W-:Y:S01]  /*0c40*/  UIADD3 UR6, UPT, UPT, UR7, 0x1a00, URZ ;  /* 0x00001a0007067890 */ /* 0x000fe2000fffe0ff */
[----:B------:R-:W-:Y:S01]  /*0c50*/  PRMT R135, R46, 0x5410, R51 ;  /* 0x000054102e877816 */ /* 0x000fe20000000033 */
[----:B------:R-:W-:Y:S01]  /*0c60*/  LDSM.16.M88.2 R68, [R68] ;  /* 0x000000004444783b */ /* 0x000fe20000000100 */
[----:B----4-:R-:W-:-:S03]  /*0c70*/  IMAD R57, R57, 0x100, R42 ;  /* 0x0000010039397824 */ /* 0x010fc600078e022a */
[----:B------:R-:W0:Y:S01]  /*0c80*/  LDSM.16.M88.2 R60, [R60] ;  /* 0x000000003c3c783b */ /* 0x000e220000000100 */
[C---:B------:R-:W-:Y:S02]  /*0c90*/  LEA R84, R214.reuse, UR17, 0x4 ;  /* 0x00000011d6547c11 */ /* 0x040fe4000f8e20ff */
[----:B------:R-:W-:Y:S01]  /*0ca0*/  LEA R92, R214, UR18, 0x4 ;  /* 0x00000012d65c7c11 */ /* 0x000fe2000f8e20ff */
[----:B------:R-:W1:Y:S01]  /*0cb0*/  LDSM.16.M88.2 R76, [R76] ;  /* 0x000000004c4c783b */ /* 0x000e620000000100 */
[----:B------:R-:W-:Y:S02]  /*0cc0*/  PRMT R134, R54, 0x5410, R57 ;  /* 0x0000541036867816 */ /* 0x000fe40000000039 */
[C---:B------:R-:W-:Y:S01]  /*0cd0*/  LEA R108, R214.reuse, UR5, 0x4 ;  /* 0x00000005d66c7c11 */ /* 0x040fe2000f8e20ff */
[----:B------:R-:W-:Y:S01]  /*0ce0*/  UIADD3 UR5, UPT, UPT, UR7, 0x1c00, URZ ;  /* 0x00001c0007057890 */ /* 0x000fe2000fffe0ff */
[C---:B------:R-:W-:Y:S01]  /*0cf0*/  LEA R100, R214.reuse, UR19, 0x4 ;  /* 0x00000013d6647c11 */ /* 0x040fe2000f8e20ff */
[----:B------:R-:W2:Y:S01]  /*0d00*/  LDSM.16.M88.2 R84, [R84] ;  /* 0x000000005454783b */ /* 0x000ea20000000100 */
[C---:B------:R-:W-:Y:S01]  /*0d10*/  LEA R116, R214.reuse, UR6, 0x4 ;  /* 0x00000006d6747c11 */ /* 0x040fe2000f8e20ff */
[----:B------:R-:W-:Y:S01]  /*0d20*/  UIADD3 UR6, UPT, UPT, UR7, 0x1e00, URZ ;  /* 0x00001e0007067890 */ /* 0x000fe2000fffe0ff */
[----:B-----5:R-:W-:Y:S01]  /*0d30*/  IMMA.16816.S8.S8 R152, R52.ROW, R135.COL, R148 ;  /* 0x0000008734987237 */ /* 0x020fe20000405494 */
[----:B------:R-:W3:Y:S01]  /*0d40*/  LDSM.16.M88.2 R92, [R92] ;  /* 0x000000005c5c783b */ /* 0x000ee20000000100 */
[----:B------:R-:W-:-:S03]  /*0d50*/  LEA R124, R214, UR5, 0x4 ;  /* 0x00000005d67c7c11 */ /* 0x000fc6000f8e20ff */
[----:B------:R-:W4:Y:S03]  /*0d60*/  LDSM.16.M88.2 R100, [R100] ;  /* 0x000000006464783b */ /* 0x000f260000000100 */
[----:B------:R-:W-:Y:S01]  /*0d70*/  IMMA.16816.S8.S8 R52, R52.ROW, R134.COL, R16 ;  /* 0x0000008634347237 */ /* 0x000fe20000405410 */
[----:B------:R-:W-:Y:S01]  /*0d80*/  LDSM.16.M88.2 R108, [R108] ;  /* 0x000000006c6c783b */ /* 0x000fe20000000100 */
[----:B------:R-:W-:-:S03]  /*0d90*/  LEA R132, R214, UR6, 0x4 ;  /* 0x00000006d6847c11 */ /* 0x000fc6000f8e20ff */
[----:B------:R-:W-:Y:S03]  /*0da0*/  LDSM.16.M88.2 R116, [R116] ;  /* 0x000000007474783b */ /* 0x000fe60000000100 */
[C---:B------:R-:W-:Y:S01]  /*0db0*/  IMMA.16816.S8.S8 R16, R48.reuse.ROW, R135.COL, R32 ;  /* 0x0000008730107237 */ /* 0x040fe20000405420 */
[----:B------:R-:W-:Y:S01]  /*0dc0*/  LDSM.16.M88.2 R124, [R124] ;  /* 0x000000007c7c783b */ /* 0x000fe20000000100 */
[----:B------:R-:W-:Y:S02]  /*0dd0*/  UIADD3 UR15, UPT, UPT, UR7, 0x300, URZ ;  /* 0x00000300070f7890 */ /* 0x000fe4000fffe0ff */
[----:B------:R-:W-:Y:S01]  /*0de0*/  UIADD3 UR5, UPT, UPT, UR7, 0x500, URZ ;  /* 0x0000050007057890 */ /* 0x000fe2000fffe0ff */
[----:B------:R-:W-:Y:S03]  /*0df0*/  LDSM.16.M88.2 R132, [R132] ;  /* 0x000000008484783b */ /* 0x000fe60000000100 */
[----:B------:R-:W-:Y:S08]  /*0e00*/  IMMA.16816.S8.S8 R48, R48.ROW, R134.COL, R12 ;  /* 0x0000008630307237 */ /* 0x000ff0000040540c */
[----:B------:R-:W-:Y:S01]  /*0e10*/  IMMA.16816.S8.S8 R12, R44.ROW, R135.COL, R28 ;  /* 0x000000872c0c7237 */ /* 0x000fe2000040541c */
[----:B------:R-:W-:-:S07]  /*0e20*/  UIADD3 UR6, UPT, UPT, UR7, 0x700, URZ ;  /* 0x0000070007067890 */ /* 0x000fce000fffe0ff */
[----:B------:R-:W-:Y:S01]  /*0e30*/  IMMA.16816.S8.S8 R44, R44.ROW, R134.COL, R8 ;  /* 0x000000862c2c7237 */ /* 0x000fe20000405408 */
[----:B------:R-:W-:-:S07]  /*0e40*/  UIADD3 UR16, UPT, UPT, UR7, 0x900, URZ ;  /* 0x0000090007107890 */ /* 0x000fce000fffe0ff */
[----:B------:R-:W-:Y:S01]  /*0e50*/  IMMA.16816.S8.S8 R8, R40.ROW, R135.COL, R24 ;  /* 0x0000008728087237 */ /* 0x000fe20000405418 */
[----:B------:R-:W-:Y:S01]  /*0e60*/  IADD3 R26, PT, PT, R2, 0x400, R3 ;  /* 0x00000400021a7810 */ /* 0x000fe20007ffe003 */
[----:B------:R-:W-:-:S04]  /*0e70*/  UIADD3 UR14, UPT, UPT, UR7, 0x100, URZ ;  /* 0x00000100070e7890 */ /* 0x000fc8000fffe0ff */
[----:B------:R-:W-:Y:S02]  /*0e80*/  LDS.U8 R25, [R26] ;  /* 0x000000001a197984 */ /* 0x000fe40000000000 */
[----:B------:R-:W-:Y:S02]  /*0e90*/  IMMA.16816.S8.S8 R40, R40.ROW, R134.COL, R4 ;  /* 0x0000008628287237 */ /* 0x000fe40000405404 */
[----:B------:R-:W5:Y:S06]  /*0ea0*/  LDS.U8 R24, [R26+0x10] ;  /* 0x000010001a187984 */ /* 0x000f6c0000000000 */
[-C--:B------:R-:W-:Y:S01]  /*0eb0*/  IMMA.16816.S8.S8 R4, R156.ROW, R135.reuse.COL, R20 ;  /* 0x000000879c047237 */ /* 0x080fe20000405414 */
[----:B------:R-:W-:Y:S04]  /*0ec0*/  LDS.U8 R23, [R26+0x20] ;  /* 0x000020001a177984 */ /* 0x000fe80000000000 */
[----:B------:R-:W5:Y:S03]  /*0ed0*/  LDS.U8 R22, [R26+0x30] ;  /* 0x000030001a167984 */ /* 0x000f660000000000 */
[----:B------:R-:W-:Y:S01]  /*0ee0*/  IMMA.16816.S8.S8 R160, R164.ROW, R135.COL, R140 ;  /* 0x00000087a4a07237 */ /* 0x000fe2000040548c */
[----:B------:R-:W-:Y:S04]  /*0ef0*/  LDS.U8 R21, [R26+0x8] ;  /* 0x000008001a157984 */ /* 0x000fe80000000000 */
[----:B------:R-:W-:Y:S04]  /*0f00*/  LDS.U8 R20, [R26+0x18] ;  /* 0x000018001a147984 */ /* 0x000fe80000000000 */
[----:B------:R-:W-:Y:S01]  /*0f10*/  LDS.U8 R143, [R26+0x28] ;  /* 0x000028001a8f7984 */ /* 0x000fe20000000000 */
[----:B------:R-:W-:Y:S03]  /*0f20*/  IMMA.16816.S8.S8 R156, R156.ROW, R134.COL, R144 ;  /* 0x000000869c9c7237 */ /* 0x000fe60000405490 */
[----:B------:R-:W5:Y:S01]  /*0f30*/  LDS.U8 R142, [R26+0x38] ;  /* 0x000038001a8e7984 */ /* 0x000f620000000000 */
[----:B------:R-:W-:-:S02]  /*0f40*/  LEA R2, R214, UR6, 0x4 ;  /* 0x00000006d6027c11 */ /* 0x000fc4000f8e20ff */
[C---:B------:R-:W-:Y:S02]  /*0f50*/  LEA R144, R214.reuse, UR16, 0x4 ;  /* 0x00000010d6907c11 */ /* 0x040fe4000f8e20ff */
[----:B------:R-:W-:Y:S01]  /*0f60*/  IMMA.16816.S8.S8 R164, R164.ROW, R134.COL, R136 ;  /* 0x00000086a4a47237 */ /* 0x000fe20000405488 */
[C---:B------:R-:W-:Y:S01]  /*0f70*/  LEA R138, R214.reuse, UR15, 0x4 ;  /* 0x0000000fd68a7c11 */ /* 0x040fe2000f8e20ff */
[----:B------:R-:W-:Y:S01]  /*0f80*/  LDSM.16.M88.2 R2, [R2] ;  /* 0x000000000202783b */ /* 0x000fe20000000100 */
[C---:B------:R-:W-:Y:S02]  /*0f90*/  LEA R136, R214.reuse, UR5, 0x4 ;  /* 0x00000005d6887c11 */ /* 0x040fe4000f8e20ff */
[----:B------:R-:W-:Y:S01]  /*0fa0*/  LEA R140, R214, UR14, 0x4 ;  /* 0x0000000ed68c7c11 */ /* 0x000fe2000f8e20ff */
[----:B------:R-:W-:Y:S04]  /*0fb0*/  LDSM.16.M88.2 R144, [R144] ;  /* 0x000000009090783b */ /* 0x000fe80000000100 */
[----:B------:R-:W5:Y:S04]  /*0fc0*/  LDSM.16.M88.2 R138, [R138] ;  /* 0x000000008a8a783b */ /* 0x000f680000000100 */
[----:B------:R-:W5:Y:S04]  /*0fd0*/  LDSM.16.M88.2 R136, [R136] ;  /* 0x000000008888783b */ /* 0x000f680000000100 */
[----:B------:R-:W5:Y:S01]  /*0fe0*/  LDSM.16.M88.2 R140, [R140] ;  /* 0x000000008c8c783b */ /* 0x000f620000000100 */
[C---:B0-----:R-:W-:Y:S08]  /*0ff0*/  IMMA.16816.S8.S8 R56, R60.reuse.ROW, R135.COL, R168 ;  /* 0x000000873c387237 */ /* 0x041ff000004054a8 */
[----:B------:R-:W-:Y:S08]  /*1000*/  IMMA.16816.S8.S8 R60, R60.ROW, R134.COL, R64 ;  /* 0x000000863c3c7237 */ /* 0x000ff00000405440 */
[C---:B------:R-:W-:Y:S08]  /*1010*/  IMMA.16816.S8.S8 R64, R68.reuse.ROW, R135.COL, R172 ;  /* 0x0000008744407237 */ /* 0x040ff000004054ac */
[----:B------:R-:W-:Y:S08]  /*1020*/  IMMA.16816.S8.S8 R68, R68.ROW, R134.COL, R72 ;  /* 0x0000008644447237 */ /* 0x000ff00000405448 */
[C---:B-1----:R-:W-:Y:S08]  /*1030*/  IMMA.16816.S8.S8 R72, R76.reuse.ROW, R135.COL, R176 ;  /* 0x000000874c487237 */ /* 0x042ff000004054b0 */
[----:B------:R-:W-:Y:S08]  /*1040*/  IMMA.16816.S8.S8 R76, R76.ROW, R134.COL, R80 ;  /* 0x000000864c4c7237 */ /* 0x000ff00000405450 */
[C---:B--2---:R-:W-:Y:S08]  /*1050*/  IMMA.16816.S8.S8 R80, R84.reuse.ROW, R135.COL, R180 ;  /* 0x0000008754507237 */ /* 0x044ff000004054b4 */
[----:B------:R-:W-:Y:S08]  /*1060*/  IMMA.16816.S8.S8 R84, R84.ROW, R134.COL, R88 ;  /* 0x0000008654547237 */ /* 0x000ff00000405458 */
[C---:B---3--:R-:W-:Y:S08]  /*1070*/  IMMA.16816.S8.S8 R88, R92.reuse.ROW, R135.COL, R184 ;  /* 0x000000875c587237 */ /* 0x048ff000004054b8 */
[----:B------:R-:W-:Y:S08]  /*1080*/  IMMA.16816.S8.S8 R92, R92.ROW, R134.COL, R96 ;  /* 0x000000865c5c7237 */ /* 0x000ff00000405460 */
[C---:B----4-:R-:W-:Y:S08]  /*1090*/  IMMA.16816.S8.S8 R96, R100.reuse.ROW, R135.COL, R188 ;  /* 0x0000008764607237 */ /* 0x050ff000004054bc */
[----:B------:R-:W-:Y:S01]  /*10a0*/  IMMA.16816.S8.S8 R100, R100.ROW, R134.COL, R104 ;  /* 0x0000008664647237 */ /* 0x000fe20000405468 */
[----:B-----5:R-:W-:-:S07]  /*10b0*/  IMAD R24, R24, 0x100, R25 ;  /* 0x0000010018187824 */ /* 0x020fce00078e0219 */
[----:B------:R-:W-:Y:S01]  /*10c0*/  IMMA.16816.S8.S8 R104, R108.ROW, R135.COL, R192 ;  /* 0x000000876c687237 */ /* 0x000fe200004054c0 */
[----:B------:R-:W-:-:S07]  /*10d0*/  IMAD R23, R22, 0x100, R23 ;  /* 0x0000010016177824 */ /* 0x000fce00078e0217 */
[----:B------:R-:W-:Y:S01]  /*10e0*/  IMMA.16816.S8.S8 R108, R108.ROW, R134.COL, R112 ;  /* 0x000000866c6c7237 */ /* 0x000fe20000405470 */
[----:B------:R-:W-:-:S07]  /*10f0*/  LEA R143, R142, R143, 0x8 ;  /* 0x0000008f8e8f7211 */ /* 0x000fce00078e40ff */
[C---:B------:R-:W-:Y:S08]  /*1100*/  IMMA.16816.S8.S8 R112, R116.reuse.ROW, R135.COL, R196 ;  /* 0x0000008774707237 */ /* 0x040ff000004054c4 */
[----:B------:R-:W-:Y:S08]  /*1110*/  IMMA.16816.S8.S8 R116, R116.ROW, R134.COL, R120 ;  /* 0x0000008674747237 */ /* 0x000ff00000405478 */
[C---:B------:R-:W-:Y:S08]  /*1120*/  IMMA.16816.S8.S8 R120, R124.reuse.ROW, R135.COL, R200 ;  /* 0x000000877c787237 */ /* 0x040ff000004054c8 */
[----:B------:R-:W-:Y:S08]  /*1130*/  IMMA.16816.S8.S8 R124, R124.ROW, R134.COL, R128 ;  /* 0x000000867c7c7237 */ /* 0x000ff00000405480 */
[----:B------:R-:W-:Y:S01]  /*1140*/  IMMA.16816.S8.S8 R128, R132.ROW, R135.COL, R36 ;  /* 0x0000008784807237 */ /* 0x000fe20000405424 */
[----:B------:R-:W-:-:S07]  /*1150*/  PRMT R36, R24, 0x5410, R23 ;  /* 0x0000541018247816 */ /* 0x000fce0000000017 */
[----:B------:R-:W-:Y:S01]  /*1160*/  IMMA.16816.S8.S8 R132, R132.ROW, R134.COL, R204 ;  /* 0x0000008684847237 */ /* 0x000fe200004054cc */
[----:B------:R-:W-:Y:S01]  /*1170*/  IMAD R206, R20, 0x100, R21 ;  /* 0x0000010014ce7824 */ /* 0x000fe200078e0215 */
[----:B------:R-:W-:Y:S02]  /*1180*/  UIADD3 UR5, UPT, UPT, UR7, 0xb00, URZ ;  /* 0x00000b0007057890 */ /* 0x000fe4000fffe0ff */
[----:B------:R-:W-:Y:S02]  /*1190*/  UIADD3 UR6, UPT, UPT, UR7, 0xd00, URZ ;  /* 0x00000d0007067890 */ /* 0x000fe4000fffe0ff */
[----:B------:R-:W-:Y:S01]  /*11a0*/  PRMT R206, R206, 0x5410, R143 ;  /* 0x00005410cece7816 */ /* 0x000fe2000000008f */
[----:B------:R-:W-:Y:S02]  /*11b0*/  UIADD3 UR14, UPT, UPT, UR7, 0xf00, URZ ;  /* 0x00000f00070e7890 */ /* 0x000fe4000fffe0ff */
[----:B------:R-:W-:Y:S02]  /*11c0*/  UIADD3 UR15, UPT, UPT, UR7, 0x1100, URZ ;  /* 0x00001100070f7890 */ /* 0x000fe4000fffe0ff */
[----:B------:R-:W-:-:S02]  /*11d0*/  UIADD3 UR16, UPT, UPT, UR7, 0x1300, URZ ;  /* 0x0000130007107890 */ /* 0x000fc4000fffe0ff */
[----:B------:R-:W-:Y:S02]  /*11e0*/  UIADD3 UR17, UPT, UPT, UR7, 0x1500, URZ ;  /* 0x0000150007117890 */ /* 0x000fe4000fffe0ff */
[----:B------:R-:W-:Y:S02]  /*11f0*/  UIADD3 UR18, UPT, UPT, UR7, 0x1700, URZ ;  /* 0x0000170007127890 */ /* 0x000fe4000fffe0ff */
[----:B------:R-:W-:Y:S01]  /*1200*/  UIADD3 UR19, UPT, UPT, UR7, 0x1900, URZ ;  /* 0x0000190007137890 */ /* 0x000fe2000fffe0ff */
[----:B------:R0:W-:Y:S01]  /*1210*/  STL.128 [R1+0x20], R16 ;  /* 0x0000201001007387 */ /* 0x0001e20000100c00 */
[----:B------:R-:W-:Y:S03]  /*1220*/  IMMA.16816.S8.S8 R32, R138.ROW, R36.COL, R16 ;  /* 0x000000248a207237 */ /* 0x000fe60000405410 */
[----:B------:R-:W-:Y:S01]  /*1230*/  STL.128 [R1+0x40], R12 ;  /* 0x0000400c01007387 */ /* 0x000fe20000100c00 */
[----:B------:R-:W-:-:S03]  /*1240*/  LEA R204, R214, UR22, 0x4 ;  /* 0x00000016d6cc7c11 */ /* 0x000fc6000f8e20ff */
[----:B------:R-:W-:Y:S01]  /*1250*/  STL.128 [R1+0x60], R8 ;  /* 0x0000600801007387 */ /* 0x000fe20000100c00 */
[-C--:B------:R-:W-:Y:S03]  /*1260*/  IMMA.16816.S8.S8 R28, R136.ROW, R36.reuse.COL, R12 ;  /* 0x00000024881c7237 */ /* 0x080fe6000040540c */
[----:B------:R-:W-:Y:S04]  /*1270*/  STL.128 [R1+0x80], R4 ;  /* 0x0000800401007387 */ /* 0x000fe80000100c00 */
[----:B------:R1:W-:Y:S01]  /*1280*/  STL.128 [R1+0x10], R52 ;  /* 0x0000103401007387 */ /* 0x0003e20000100c00 */
[-C--:B------:R-:W-:Y:S03]  /*1290*/  IMMA.16816.S8.S8 R24, R2.ROW, R36.reuse.COL, R8 ;  /* 0x0000002402187237 */ /* 0x080fe60000405408 */
[----:B------:R2:W-:Y:S04]  /*12a0*/  STL.128 [R1+0x30], R48 ;  /* 0x0000303001007387 */ /* 0x0005e80000100c00 */
[----:B------:R3:W-:Y:S01]  /*12b0*/  STL.128 [R1+0x50], R44 ;  /* 0x0000502c01007387 */ /* 0x0007e20000100c00 */
[----:B------:R-:W-:Y:S03]  /*12c0*/  IMMA.16816.S8.S8 R20, R144.ROW, R36.COL, R4 ;  /* 0x0000002490147237 */ /* 0x000fe60000405404 */
[----:B------:R4:W-:Y:S04]  /*12d0*/  STL.128 [R1+0x70], R40 ;  /* 0x0000702801007387 */ /* 0x0009e80000100c00 */
[----:B------:R-:W-:Y:S01]  /*12e0*/  LDSM.16.M88.2 R204, [R204] ;  /* 0x00000000cccc783b */ /* 0x000fe20000000100 */
[----:B0-----:R-:W-:Y:S01]  /*12f0*/  IMMA.16816.S8.S8 R16, R140.ROW, R206.COL, R52 ;  /* 0x000000ce8c107237 */ /* 0x001fe20000405434 */
[----:B-1----:R-:W-:-:S02]  /*1300*/  LEA R54, R214, UR6, 0x4 ;  /* 0x00000006d6367c11 */ /* 0x002fc4000f8e20ff */
[----:B------:R-:W-:-:S04]  /*1310*/  LEA R52, R214, UR14, 0x4 ;  /* 0x0000000ed6347c11 */ /* 0x000fc8000f8e20ff */
[----:B------:R-:W0:Y:S01]  /*1320*/  LDSM.16.M88.2 R54, [R54] ;  /* 0x000000003636783b */ /* 0x000e220000000100 */
[-C--:B------:R-:W-:Y:S01]  /*1330*/  IMMA.16816.S8.S8 R12, R138.ROW, R206.reuse.COL, R48 ;  /* 0x000000ce8a0c7237 */ /* 0x080fe20000405430 */
[C---:B--2---:R-:W-:Y:S02]  /*1340*/  LEA R50, R214.reuse, UR15, 0x4 ;  /* 0x0000000fd6327c11 */ /* 0x044fe4000f8e20ff */
[C---:B------:R-:W-:Y:S01]  /*1350*/  LEA R48, R214.reuse, UR16, 0x4 ;  /* 0x00000010d6307c11 */ /* 0x040fe2000f8e20ff */
[----:B------:R-:W1:Y:S04]  /*1360*/  LDSM.16.M88.2 R52, [R52] ;  /* 0x000000003434783b */ /* 0x000e680000000100 */
[----:B------:R-:W-:Y:S01]  /*1370*/  IMMA.16816.S8.S8 R8, R136.ROW, R206.COL, R44 ;  /* 0x000000ce88087237 */ /* 0x000fe2000040542c */
[C---:B------:R-:W-:Y:S01]  /*1380*/  LEA R136, R214.reuse, UR5, 0x4 ;  /* 0x00000005d6887c11 */ /* 0x040fe2000f8e20ff */
[----:B------:R-:W-:Y:S01]  /*1390*/  LDSM.16.M88.2 R50, [R50] ;  /* 0x000000003232783b */ /* 0x000fe20000000100 */
[----:B---3--:R-:W-:-:S02]  /*13a0*/  LEA R46, R214, UR17, 0x4 ;  /* 0x00000011d62e7c11 */ /* 0x008fc4000f8e20ff */
[C---:B------:R-:W-:Y:S01]  /*13b0*/  LEA R44, R214.reuse, UR18, 0x4 ;  /* 0x00000012d62c7c11 */ /* 0x040fe2000f8e20ff */
[----:B------:R-:W-:Y:S02]  /*13c0*/  LDSM.16.M88.2 R48, [R48] ;  /* 0x000000003030783b */ /* 0x000fe40000000100 */
[----:B------:R-:W-:Y:S01]  /*13d0*/  IMMA.16816.S8.S8 R4, R2.ROW, R206.COL, R40 ;  /* 0x000000ce02047237 */ /* 0x000fe20000405428 */
[C---:B----4-:R-:W-:Y:S01]  /*13e0*/  LEA R42, R214.reuse, UR19, 0x4 ;  /* 0x00000013d62a7c11 */ /* 0x050fe2000f8e20ff */
[----:B------:R-:W2:Y:S01]  /*13f0*/  LDSM.16.M88.2 R136, [R136] ;  /* 0x000000008888783b */ /* 0x000ea20000000100 */
[C---:B------:R-:W-:Y:S02]  /*1400*/  LEA R40, R214.reuse, UR20, 0x4 ;  /* 0x00000014d6287c11 */ /* 0x040fe4000f8e20ff */
[----:B------:R-:W-:Y:S01]  /*1410*/  LEA R2, R214, UR21, 0x4 ;  /* 0x00000015d6027c11 */ /* 0x000fe2000f8e20ff */
[----:B------:R-:W3:Y:S04]  /*1420*/  LDSM.16.M88.2 R46, [R46] ;  /* 0x000000002e2e783b */ /* 0x000ee80000000100 */
[----:B------:R-:W4:Y:S04]  /*1430*/  LDSM.16.M88.2 R44, [R44] ;  /* 0x000000002c2c783b */ /* 0x000f280000000100 */
[----:B------:R-:W5:Y:S04]  /*1440*/  LDSM.16.M88.2 R42, [R42] ;  /* 0x000000002a2a783b */ /* 0x000f680000000100 */
[----:B------:R-:W5:Y:S04]  /*1450*/  LDSM.16.M88.2 R40, [R40] ;  /* 0x000000002828783b */ /* 0x000f680000000100 */
[----:B------:R-:W5:Y:S01]  /*1460*/  LDSM.16.M88.2 R2, [R2] ;  /* 0x000000000202783b */ /* 0x000f620000000100 */
[-C--:B------:R-:W-:Y:S03]  /*1470*/  IMMA.16816.S8.S8 R148, R140.ROW, R36.reuse.COL, R152 ;  /* 0x000000248c947237 */ /* 0x080fe60000405498 */
[----:B------:R5:W-:Y:S04]  /*1480*/  STL.128 [R1+0xe0], R64 ;  /* 0x0000e04001007387 */ /* 0x000be80000100c00 */
[----:B------:R5:W-:Y:S01]  /*1490*/  STL.128 [R1+0x100], R72 ;  /* 0x0001004801007387 */ /* 0x000be20000100c00 */
[-C--:B0-----:R-:W-:Y:S03]  /*14a0*/  IMMA.16816.S8.S8 R168, R54.ROW, R36.reuse.COL, R56 ;  /* 0x0000002436a87237 */ /* 0x081fe60000405438 */
[----:B------:R0:W-:Y:S04]  /*14b0*/  STL.128 [R1+0x120], R80 ;  /* 0x0001205001007387 */ /* 0x0001e80000100c00 */
[----:B------:R0:W-:Y:S01]  /*14c0*/  STL.128 [R1+0x140], R88 ;  /* 0x0001405801007387 */ /* 0x0001e20000100c00 */
[-C--:B-1----:R-:W-:Y:S03]  /*14d0*/  IMMA.16816.S8.S8 R172, R52.ROW, R36.reuse.COL, R64 ;  /* 0x0000002434ac7237 */ /* 0x082fe60000405440 */
[----:B------:R1:W-:Y:S04]  /*14e0*/  STL.128 [R1+0x160], R96 ;  /* 0x0001606001007387 */ /* 0x0003e80000100c00 */
[----:B------:R1:W-:Y:S01]  /*14f0*/  STL.128 [R1+0x180], R104 ;  /* 0x0001806801007387 */ /* 0x0003e20000100c00 */
[-C--:B--2---:R-:W-:Y:S03]  /*1500*/  IMMA.16816.S8.S8 R140, R136.ROW, R36.reuse.COL, R160 ;  /* 0x00000024888c7237 */ /* 0x084fe600004054a0 */
[----:B------:R2:W-:Y:S04]  /*1510*/  STL.128 [R1+0x1a0], R112 ;  /* 0x0001a07001007387 */ /* 0x0005e80000100c00 */
[----:B------:R2:W-:Y:S01]  /*1520*/  STL.128 [R1+0x1c0], R120 ;  /* 0x0001c07801007387 */ /* 0x0005e20000100c00 */
[-C--:B------:R-:W-:Y:S03]  /*1530*/  IMMA.16816.S8.S8 R176, R50.ROW, R36.reuse.COL, R72 ;  /* 0x0000002432b07237 */ /* 0x080fe60000405448 */
[----:B------:R2:W-:Y:S05]  /*1540*/  STL.128 [R1+0x1e0], R128 ;  /* 0x0001e08001007387 */ /* 0x0005ea0000100c00 */
[-C--:B------:R-:W-:Y:S08]  /*1550*/  IMMA.16816.S8.S8 R180, R48.ROW, R36.reuse.COL, R80 ;  /* 0x0000002430b47237 */ /* 0x080ff00000405450 */
[-C--:B---3--:R-:W-:Y:S08]  /*1560*/  IMMA.16816.S8.S8 R184, R46.ROW, R36.reuse.COL, R88 ;  /* 0x000000242eb87237 */ /* 0x088ff00000405458 */
[-C--:B----4-:R-:W-:Y:S08]  /*1570*/  IMMA.16816.S8.S8 R188, R44.ROW, R36.reuse.COL, R96 ;  /* 0x000000242cbc7237 */ /* 0x090ff00000405460 */
[-C--:B-----5:R-:W-:Y:S08]  /*1580*/  IMMA.16816.S8.S8 R192, R42.ROW, R36.reuse.COL, R104 ;  /* 0x000000242ac07237 */ /* 0x0a0ff00000405468 */
[-C--:B------:R-:W-:Y:S08]  /*1590*/  IMMA.16816.S8.S8 R196, R40.ROW, R36.reuse.COL, R112 ;  /* 0x0000002428c47237 */ /* 0x080ff00000405470 */
[-C--:B------:R-:W-:Y:S08]  /*15a0*/  IMMA.16816.S8.S8 R200, R2.ROW, R36.reuse.COL, R120 ;  /* 0x0000002402c87237 */ /* 0x080ff00000405478 */
[----:B------:R-:W-:Y:S08]  /*15b0*/  IMMA.16816.S8.S8 R36, R204.ROW, R36.COL, R128 ;  /* 0x00000024cc247237 */ /* 0x000ff00000405480 */
[-C--:B------:R-:W-:Y:S08]  /*15c0*/  IMMA.16816.S8.S8 R144, R144.ROW, R206.reuse.COL, R156 ;  /* 0x000000ce90907237 */ /* 0x080ff0000040549c */
[-C--:B------:R-:W-:Y:S08]  /*15d0*/  IMMA.16816.S8.S8 R136, R136.ROW, R206.reuse.COL, R164 ;  /* 0x000000ce88887237 */ /* 0x080ff000004054a4 */
[-C--:B------:R-:W-:Y:S08]  /*15e0*/  IMMA.16816.S8.S8 R64, R54.ROW, R206.reuse.COL, R60 ;  /* 0x000000ce36407237 */ /* 0x080ff0000040543c */
[-C--:B------:R-:W-:Y:S08]  /*15f0*/  IMMA.16816.S8.S8 R72, R52.ROW, R206.reuse.COL, R68 ;  /* 0x000000ce34487237 */ /* 0x080ff00000405444 */
[-C--:B0-----:R-:W-:Y:S08]  /*1600*/  IMMA.16816.S8.S8 R80, R50.ROW, R206.reuse.COL, R76 ;  /* 0x000000ce32507237 */ /* 0x081ff0000040544c */
[-C--:B------:R-:W-:Y:S08]  /*1610*/  IMMA.16816.S8.S8 R88, R48.ROW, R206.reuse.COL, R84 ;  /* 0x000000ce30587237 */ /* 0x080ff00000405454 */
[-C--:B-1----:R-:W-:Y:S08]  /*1620*/  IMMA.16816.S8.S8 R96, R46.ROW, R206.reuse.COL, R92 ;  /* 0x000000ce2e607237 */ /* 0x082ff0000040545c */
[-C--:B------:R-:W-:Y:S08]  /*1630*/  IMMA.16816.S8.S8 R104, R44.ROW, R206.reuse.COL, R100 ;  /* 0x000000ce2c687237 */ /* 0x080ff00000405464 */
[-C--:B--2---:R-:W-:Y:S08]  /*1640*/  IMMA.16816.S8.S8 R112, R42.ROW, R206.reuse.COL, R108 ;  /* 0x000000ce2a707237 */ /* 0x084ff0000040546c */
[-C--:B------:R-:W-:Y:S08]  /*1650*/  IMMA.16816.S8.S8 R120, R40.ROW, R206.reuse.COL, R116 ;  /* 0x000000ce28787237 */ /* 0x080ff00000405474 */
[-C--:B------:R-:W-:Y:S08]  /*1660*/  IMMA.16816.S8.S8 R128, R2.ROW, R206.reuse.COL, R124 ;  /* 0x000000ce02807237 */ /* 0x080ff0000040547c */
[----:B------:R-:W-:Y:S01]  /*1670*/  IMMA.16816.S8.S8 R204, R204.ROW, R206.COL, R132 ;  /* 0x000000cecccc7237 */ /* 0x000fe20000405484 */
[----:B------:R0:W-:Y:S01]  /*1680*/  STL.128 [R1], R152 ;  /* 0x0000009801007387 */ /* 0x0001e20000100c00 */
[----:B------:R-:W-:-:S03]  /*1690*/  VIADD R208, R208, 0x1 ;  /* 0x00000001d0d07836 */ /* 0x000fc60000000000 */
[----:B------:R0:W-:Y:S04]  /*16a0*/  STL.128 [R1+0x90], R156 ;  /* 0x0000909c01007387 */ /* 0x0001e80000100c00 */
        /* <DEDUP_REMOVED lines=13> */
[----:B------:R0:W-:Y:S04]  /*1780*/  STL.128 [R1], R148 ;  /* 0x0000009401007387 */ /* 0x0001e80000100c00 */
        /* <DEDUP_REMOVED lines=30> */
[----:B------:R0:W-:Y:S01]  /*1970*/  STL.128 [R1+0x1f0], R204 ;  /* 0x0001f0cc01007387 */ /* 0x0001e20000100c00 */
[----:B------:R-:W-:-:S13]  /*1980*/  ISETP.NE.AND P0, PT, R208, 0x200, PT ;  /* 0x00000200d000780c */ /* 0x000fda0003f05270 */
[----:B------:R-:W-:Y:S05]  /*1990*/  @P0 BRA `(.L_x_2) ;  /* 0xffffffec00540947 */ /* 0x000fea000383ffff */
[----:B------:R-:W1:Y:S01]  /*19a0*/  LDC.64 R2, c[0x0][0x390] ;  /* 0x0000e400ff027b82 */ /* 0x000e620000000a00 */
[----:B0-----:R-:W-:-:S04]  /*19b0*/  IMAD R5, R0, 0x4, R209 ;  /* 0x0000000400057824 */ /* 0x001fc800078e02d1 */
[----:B------:R-:W-:-:S04]  /*19c0*/  IMAD.SHL.U32 R5, R5, 0x10, RZ ;  /* 0x0000001005057824 */ /* 0x000fc800078e00ff */
[----:B-1----:R-:W-:-:S05]  /*19d0*/  IMAD.WIDE.U32 R2, R5, 0x4, R2 ;  /* 0x0000000405027825 */ /* 0x002fca00078e0002 */
[----:B------:R-:W2:Y:S04]  /*19e0*/  LDG.E.CONSTANT R157, desc[UR12][R2.64] ;  /* 0x0000000c029d7981 */ /* 0x000ea8000c1e9900 */
[----:B------:R-:W3:Y:S04]  /*19f0*/  LDG.E.CONSTANT R156, desc[UR12][R2.64+0x4] ;  /* 0x0000040c029c7981 */ /* 0x000ee8000c1e9900 */
[----:B------:R-:W4:Y:S04]  /*1a00*/  LDG.E.CONSTANT R155, desc[UR12][R2.64+0x8] ;  /* 0x0000080c029b7981 */ /* 0x000f28000c1e9900 */
[----:B------:R-:W5:Y:S04]  /*1a10*/  LDG.E.CONSTANT R154, desc[UR12][R2.64+0xc] ;  /* 0x00000c0c029a7981 */ /* 0x000f68000c1e9900 */
        /* <DEDUP_REMOVED lines=11> */
[----:B------:R0:W5:Y:S01]  /*1ad0*/  LDG.E.CONSTANT R4, desc[UR12][R2.64+0x3c] ;  /* 0x00003c0c02047981 */ /* 0x000162000c1e9900 */
[----:B------:R-:W-:Y:S01]  /*1ae0*/  LEA R209, R209, UR7, 0x6 ;  /* 0x00000007d1d17c11 */ /* 0x000fe2000f8e30ff */
[----:B------:R-:W-:-:S02]  /*1af0*/  IMAD.MOV.U32 R159, RZ, RZ, RZ ;  /* 0x000000ffff9f7224 */ /* 0x000fc400078e00ff */
[----:B------:R-:W-:Y:S01]  /*1b00*/  VIADD R158, R5, UR4 ;  /* 0x00000004059e7c36 */ /* 0x000fe20008000000 */
[----:B--2---:R-:W-:Y:S01]  /*1b10*/  IADD3 R157, PT, PT, R157, 0xc, RZ ;  /* 0x0000000c9d9d7810 */ /* 0x004fe20007ffe0ff */
[----:B---3--:R-:W-:Y:S02]  /*1b20*/  VIADD R156, R156, 0xc ;  /* 0x0000000c9c9c7836 */ /* 0x008fe40000000000 */
[----:B----4-:R-:W-:Y:S02]  /*1b30*/  VIADD R155, R155, 0xc ;  /* 0x0000000c9b9b7836 */ /* 0x010fe40000000000 */
[----:B-----5:R-:W-:Y:S02]  /*1b40*/  VIADD R154, R154, 0xc ;  /* 0x0000000c9a9a7836 */ /* 0x020fe40000000000 */
[----:B------:R-:W-:Y:S01]  /*1b50*/  VIADD R153, R153, 0xc ;  /* 0x0000000c99997836 */ /* 0x000fe20000000000 */
[----:B------:R-:W-:Y:S01]  /*1b60*/  IADD3 R152, PT, PT, R152, 0xc, RZ ;  /* 0x0000000c98987810 */ /* 0x000fe20007ffe0ff */
[----:B------:R-:W-:-:S02]  /*1b70*/  VIADD R151, R151, 0xc ;  /* 0x0000000c97977836 */ /* 0x000fc40000000000 */
[----:B------:R-:W-:Y:S02]  /*1b80*/  VIADD R150, R150, 0xc ;  /* 0x0000000c96967836 */ /* 0x000fe40000000000 */
[----:B0-----:R-:W-:Y:S02]  /*1b90*/  VIADD R3, R0, 0xc ;  /* 0x0000000c00037836 */ /* 0x001fe40000000000 */
[----:B------:R-:W-:Y:S01]  /*1ba0*/  VIADD R144, R144, 0xc ;  /* 0x0000000c90907836 */ /* 0x000fe20000000000 */
[----:B------:R-:W-:Y:S01]  /*1bb0*/  IADD3 R145, PT, PT, R145, 0xc, RZ ;  /* 0x0000000c91917810 */ /* 0x000fe20007ffe0ff */
[----:B------:R-:W-:Y:S02]  /*1bc0*/  VIADD R146, R146, 0xc ;  /* 0x0000000c92927836 */ /* 0x000fe40000000000 */
[----:B------:R-:W-:Y:S02]  /*1bd0*/  VIADD R147, R147, 0xc ;  /* 0x0000000c93937836 */ /* 0x000fe40000000000 */
[----:B------:R-:W-:-:S02]  /*1be0*/  VIADD R148, R148, 0xc ;  /* 0x0000000c94947836 */ /* 0x000fc40000000000 */
[----:B------:R-:W-:Y:S01]  /*1bf0*/  VIADD R149, R149, 0xc ;  /* 0x0000000c95957836 */ /* 0x000fe20000000000 */
[----:B------:R-:W-:-:S07]  /*1c00*/  IADD3 R2, PT, PT, R4, 0xc, RZ ;  /* 0x0000000c04027810 */ /* 0x000fce0007ffe0ff */
.L_x_4:
[----:B------:R-:W-:Y:S01]  /*1c10*/  IMAD R0, R159, 0x20, R212 ;  /* 0x000000209f007824 */ /* 0x000fe200078e02d4 */
[----:B-1----:R-:W0:Y:S04]  /*1c20*/  S2R R4, SR_LANEID ;  /* 0x0000000000047919 */ /* 0x002e280000000000 */
[----:B------:R-:W2:Y:S04]  /*1c30*/  LDL.128 R8, [R0] ;  /* 0x0000000000087983 */ /* 0x000ea80000100c00 */
[----:B------:R1:W3:Y:S01]  /*1c40*/  LDL.128 R12, [R0+0x10] ;  /* 0x00001000000c7983 */ /* 0x0002e20000100c00 */
[----:B------:R-:W-:Y:S01]  /*1c50*/  UMOV UR4, 0x120 ;  /* 0x0000012000047882 */ /* 0x000fe20000000000 */
[----:B-1----:R-:W-:-:S02]  /*1c60*/  IADD3 R0, PT, PT, R1, 0x260, RZ ;  /* 0x0000026001007810 */ /* 0x002fc40007ffe0ff */
[----:B0-----:R-:W-:Y:S02]  /*1c70*/  SHF.R.U32.HI R5, RZ, 0x2, R4 ;  /* 0x00000002ff057819 */ /* 0x001fe40000011604 */
[----:B------:R-:W-:-:S05]  /*1c80*/  LOP3.LUT R4, R4, 0x3, RZ, 0xc0, !PT ;  /* 0x0000000304047812 */ /* 0x000fca00078ec0ff */
[----:B------:R-:W-:-:S04]  /*1c90*/  IMAD R4, R5, 0x20, R4 ;  /* 0x0000002005047824 */ /* 0x000fc800078e0204 */
[----:B------:R-:W-:Y:S01]  /*1ca0*/  IMAD.U32 R28, R4, 0x8, R209 ;  /* 0x00000008041c7824 */ /* 0x000fe200078e00d1 */
[----:B------:R-:W-:Y:S06]  /*1cb0*/  BAR.SYNC.DEFER_BLOCKING 0x0 ;  /* 0x0000000000007b1d */ /* 0x000fec0000010000 */
[----:B--2---:R-:W-:Y:S04]  /*1cc0*/  STS.64 [R28], R8 ;  /* 0x000000081c007388 */ /* 0x004fe80000000a00 */
[----:B------:R-:W-:Y:S04]  /*1cd0*/  STS.64 [R28+0x800], R10 ;  /* 0x0008000a1c007388 */ /* 0x000fe80000000a00 */
[----:B---3--:R-:W-:Y:S04]  /*1ce0*/  STS.64 [R28+0x20], R12 ;  /* 0x0000200c1c007388 */ /* 0x008fe80000000a00 */
[----:B------:R-:W-:Y:S01]  /*1cf0*/  STS.64 [R28+0x820], R14 ;  /* 0x0008200e1c007388 */ /* 0x000fe20000000a00 */
[----:B------:R-:W-:Y:S06]  /*1d00*/  BAR.SYNC.DEFER_BLOCKING 0x0 ;  /* 0x0000000000007b1d */ /* 0x000fec0000010000 */
[----:B------:R-:W0:Y:S04]  /*1d10*/  LDS.128 R16, [R209+0x10] ;  /* 0x00001000d1107984 */ /* 0x000e280000000c00 */
[----:B------:R-:W1:Y:S04]  /*1d20*/  LDS.128 R4, [R209] ;  /* 0x00000000d1047984 */ /* 0x000e680000000c00 */
[----:B------:R-:W2:Y:S04]  /*1d30*/  LDS.128 R20, [R209+0x20] ;  /* 0x00002000d1147984 */ /* 0x000ea80000000c00 */
[----:B------:R-:W3:Y:S01]  /*1d40*/  LDS.128 R24, [R209+0x30] ;  /* 0x00003000d1187984 */ /* 0x000ee20000000c00 */
[----:B0-----:R-:W-:Y:S01]  /*1d50*/  IMAD.IADD R8, R153, 0x1, R16 ;  /* 0x0000000199087824 */ /* 0x001fe200078e0210 */
[----:B------:R-:W-:Y:S01]  /*1d60*/  IADD3 R10, PT, PT, R151, R18, RZ ;  /* 0x00000012970a7210 */ /* 0x000fe20007ffe0ff */
[----:B------:R-:W-:-:S02]  /*1d70*/  IMAD.IADD R9, R152, 0x1, R17 ;  /* 0x0000000198097824 */ /* 0x000fc400078e0211 */
[----:B------:R-:W-:Y:S01]  /*1d80*/  IMAD.IADD R11, R150, 0x1, R19 ;  /* 0x00000001960b7824 */ /* 0x000fe200078e0213 */
[----:B-1----:R-:W-:Y:S01]  /*1d90*/  IADD3 R5, PT, PT, R156, R5, RZ ;  /* 0x000000059c057210 */ /* 0x002fe20007ffe0ff */
[----:B------:R-:W-:Y:S02]  /*1da0*/  IMAD.IADD R4, R157, 0x1, R4 ;  /* 0x000000019d047824 */ /* 0x000fe400078e0204 */
[----:B------:R-:W-:Y:S01]  /*1db0*/  IMAD.IADD R6, R155, 0x1, R6 ;  /* 0x000000019b067824 */ /* 0x000fe200078e0206 */
[----:B--2---:R-:W-:Y:S01]  /*1dc0*/  IADD3 R15, PT, PT, R146, R23, RZ ;  /* 0x00000017920f7210 */ /* 0x004fe20007ffe0ff */
[----:B------:R-:W-:Y:S01]  /*1dd0*/  IMAD.IADD R7, R154, 0x1, R7 ;  /* 0x000000019a077824 */ /* 0x000fe200078e0207 */
[----:B------:R0:W-:Y:S01]  /*1de0*/  STL.128 [R1+0x210], R8 ;  /* 0x0002100801007387 */ /* 0x0001e20000100c00 */
[----:B------:R-:W-:Y:S02]  /*1df0*/  IMAD.IADD R12, R3, 0x1, R20 ;  /* 0x00000001030c7824 */ /* 0x000fe400078e0214 */
[----:B------:R-:W-:Y:S01]  /*1e00*/  IMAD.IADD R13, R144, 0x1, R21 ;  /* 0x00000001900d7824 */ /* 0x000fe200078e0215 */
[----:B------:R0:W-:Y:S01]  /*1e10*/  STL.128 [R1+0x200], R4 ;  /* 0x0002000401007387 */ /* 0x0001e20000100c00 */
[----:B------:R-:W-:-:S02]  /*1e20*/  IMAD.IADD R14, R145, 0x1, R22 ;  /* 0x00000001910e7824 */ /* 0x000fc400078e0216 */
[----:B---3--:R-:W-:Y:S02]  /*1e30*/  IMAD.IADD R16, R147, 0x1, R24 ;  /* 0x0000000193107824 */ /* 0x008fe400078e0218 */
[----:B------:R-:W-:Y:S01]  /*1e40*/  IMAD.IADD R17, R148, 0x1, R25 ;  /* 0x0000000194117824 */ /* 0x000fe200078e0219 */
[----:B------:R0:W-:Y:S01]  /*1e50*/  STL.128 [R1+0x220], R12 ;  /* 0x0002200c01007387 */ /* 0x0001e20000100c00 */
[----:B------:R-:W-:Y:S02]  /*1e60*/  IMAD.IADD R18, R149, 0x1, R26 ;  /* 0x0000000195127824 */ /* 0x000fe400078e021a */
[----:B------:R-:W-:-:S05]  /*1e70*/  IMAD.IADD R19, R2, 0x1, R27 ;  /* 0x0000000102137824 */ /* 0x000fca00078e021b */
[----:B------:R0:W-:Y:S02]  /*1e80*/  STL.128 [R1+0x230], R16 ;  /* 0x0002301001007387 */ /* 0x0001e40000100c00 */
.L_x_3:
[----:B------:R-:W1:Y:S04]  /*1e90*/  LDS.128 R40, [R209+UR4] ;  /* 0x00000004d1287984 */ /* 0x000e680008000c00 */
[----:B0-----:R-:W0:Y:S04]  /*1ea0*/  LDS.128 R12, [R209+UR4+-0x20] ;  /* 0xffffe004d10c7984 */ /* 0x001e280008000c00 */
[----:B------:R-:W2:Y:S04]  /*1eb0*/  LDS.128 R16, [R209+UR4+-0x10] ;  /* 0xfffff004d1107984 */ /* 0x000ea80008000c00 */
[----:B------:R-:W3:Y:S04]  /*1ec0*/  LDS.128 R44, [R209+UR4+0x10] ;  /* 0x00001004d12c7984 */ /* 0x000ee80008000c00 */
[----:B------:R-:W4:Y:S04]  /*1ed0*/  LDS.128 R48, [R209+UR4+0xe0] ;  /* 0x0000e004d1307984 */ /* 0x000f280008000c00 */
[----:B------:R-:W5:Y:S04]  /*1ee0*/  LDS.128 R8, [R209+UR4+0x100] ;  /* 0x00010004d1087984 */ /* 0x000f680008000c00 */
[----:B------:R-:W5:Y:S04]  /*1ef0*/  LDS.128 R4, [R209+UR4+0x110] ;  /* 0x00011004d1047984 */ /* 0x000f680008000c00 */
[----:B------:R-:W-:Y:S04]  /*1f00*/  LDS.128 R64, [R209+UR4+0xf0] ;  /* 0x0000f004d1407984 */ /* 0x000fe80008000c00 */
[----:B------:R-:W5:Y:S04]  /*1f10*/  LDS.128 R28, [R209+UR4+0x1f0] ;  /* 0x0001f004d11c7984 */ /* 0x000f680008000c00 */
[----:B------:R-:W5:Y:S01]  /*1f20*/  LDS.128 R20, [R209+UR4+0x210] ;  /* 0x00021004d1147984 */ /* 0x000f620008000c00 */
[----:B-1----:R-:W-:Y:S01]  /*1f30*/  IMAD.IADD R52, R3, 0x1, R40 ;  /* 0x0000000103347824 */ /* 0x002fe200078e0228 */
[----:B------:R-:W-:Y:S01]  /*1f40*/  IADD3 R53, PT, PT, R144, R41, RZ ;  /* 0x0000002990357210 */ /* 0x000fe20007ffe0ff */
[----:B------:R-:W-:Y:S01]  /*1f50*/  IMAD.IADD R54, R145, 0x1, R42 ;  /* 0x0000000191367824 */ /* 0x000fe200078e022a */
[----:B------:R-:W1:Y:S01]  /*1f60*/  LDS.128 R24, [R209+UR4+0x2e0] ;  /* 0x0002e004d1187984 */ /* 0x000e620008000c00 */
[----:B------:R-:W-:-:S02]  /*1f70*/  IMAD.IADD R55, R146, 0x1, R43 ;  /* 0x0000000192377824 */ /* 0x000fc400078e022b */
[----:B0-----:R-:W-:Y:S01]  /*1f80*/  IMAD.IADD R32, R157, 0x1, R12 ;  /* 0x000000019d207824 */ /* 0x001fe200078e020c */
[----:B------:R-:W0:Y:S01]  /*1f90*/  LDS.128 R40, [R209+UR4+0x3e0] ;  /* 0x0003e004d1287984 */ /* 0x000e220008000c00 */
[----:B------:R-:W-:Y:S01]  /*1fa0*/  IMAD.IADD R33, R156, 0x1, R13 ;  /* 0x000000019c217824 */ /* 0x000fe200078e020d */
[----:B--2---:R-:W-:Y:S01]  /*1fb0*/  IADD3 R36, PT, PT, R153, R16, RZ ;  /* 0x0000001099247210 */ /* 0x004fe20007ffe0ff */
[----:B------:R-:W-:Y:S01]  /*1fc0*/  IMAD.IADD R34, R155, 0x1, R14 ;  /* 0x000000019b227824 */ /* 0x000fe200078e020e */
[----:B------:R2:W-:Y:S01]  /*1fd0*/  STL.128 [R0], R52 ;  /* 0x0000003400007387 */ /* 0x0005e20000100c00 */
[----:B------:R-:W-:Y:S01]  /*1fe0*/  IMAD.IADD R35, R154, 0x1, R15 ;  /* 0x000000019a237824 */ /* 0x000fe200078e020f */
[----:B---3--:R-:W-:Y:S01]  /*1ff0*/  IADD3 R58, PT, PT, R149, R46, RZ ;  /* 0x0000002e953a7210 */ /* 0x008fe20007ffe0ff */
[----:B------:R-:W-:Y:S01]  /*2000*/  IMAD.IADD R37, R152, 0x1, R17 ;  /* 0x0000000198257824 */ /* 0x000fe200078e0211 */
[----:B------:R-:W3:Y:S01]  /*2010*/  LDS.128 R12, [R209+UR4+0x1e0] ;  /* 0x0001e004d10c7984 */ /* 0x000ee20008000c00 */
[----:B------:R-:W-:Y:S01]  /*2020*/  IMAD.IADD R38, R151, 0x1, R18 ;  /* 0x0000000197267824 */ /* 0x000fe200078e0212 */
[----:B----4-:R-:W-:Y:S01]  /*2030*/  IADD3 R63, PT, PT, R154, R51, RZ ;  /* 0x000000339a3f7210 */ /* 0x010fe20007ffe0ff */
[----:B------:R-:W-:Y:S01]  /*2040*/  IMAD.IADD R39, R150, 0x1, R19 ;  /* 0x0000000196277824 */ /* 0x000fe200078e0213 */
[----:B------:R-:W-:Y:S01]  /*2050*/  STL.128 [R0+-0x20], R32 ;  /* 0xffffe02000007387 */ /* 0x000fe20000100c00 */
[----:B------:R-:W-:Y:S01]  /*2060*/  IMAD.IADD R56, R147, 0x1, R44 ;  /* 0x0000000193387824 */ /* 0x000fe200078e022c */
[----:B-----5:R-:W-:Y:S01]  /*2070*/  IADD3 R68, PT, PT, R3, R8, RZ ;  /* 0x0000000803447210 */ /* 0x020fe20007ffe0ff */
[----:B------:R-:W-:Y:S01]  /*2080*/  IMAD.IADD R57, R148, 0x1, R45 ;  /* 0x0000000194397824 */ /* 0x000fe200078e022d */
[----:B------:R-:W-:Y:S01]  /*2090*/  STL.128 [R0+-0x10], R36 ;  /* 0xfffff02400007387 */ /* 0x000fe20000100c00 */
[----:B------:R-:W-:-:S02]  /*20a0*/  IMAD.IADD R59, R2, 0x1, R47 ;  /* 0x00000001023b7824 */ /* 0x000fc400078e022f */
[----:B------:R-:W-:Y:S01]  /*20b0*/  IMAD.IADD R60, R157, 0x1, R48 ;  /* 0x000000019d3c7824 */ /* 0x000fe200078e0230 */
[----:B--2---:R-:W-:Y:S01]  /*20c0*/  IADD3 R53, PT, PT, R148, R5, RZ ;  /* 0x0000000594357210 */ /* 0x004fe20007ffe0ff */
[----:B------:R-:W-:Y:S01]  /*20d0*/  IMAD.IADD R61, R156, 0x1, R49 ;  /* 0x000000019c3d7824 */ /* 0x000fe200078e0231 */
[----:B------:R-:W2:Y:S01]  /*20e0*/  LDS.128 R16, [R209+UR4+0x200] ;  /* 0x00020004d1107984 */ /* 0x000ea20008000c00 */
[----:B------:R-:W-:Y:S02]  /*20f0*/  IMAD.IADD R62, R155, 0x1, R50 ;  /* 0x000000019b3e7824 */ /* 0x000fe400078e0232 */
[----:B------:R-:W-:Y:S01]  /*2100*/  IMAD.IADD R69, R144, 0x1, R9 ;  /* 0x0000000190457824 */ /* 0x000fe200078e0209 */
[----:B------:R-:W4:Y:S01]  /*2110*/  LDS.128 R36, [R209+UR4+0x2f0] ;  /* 0x0002f004d1247984 */ /* 0x000f220008000c00 */
[----:B------:R-:W-:Y:S01]  /*2120*/  IMAD.IADD R70, R145, 0x1, R10 ;  /* 0x0000000191467824 */ /* 0x000fe200078e020a */
[----:B------:R-:W-:Y:S01]  /*2130*/  IADD3 R31, PT, PT, R150, R31, RZ ;  /* 0x0000001f961f7210 */ /* 0x000fe20007ffe0ff */
[----:B------:R-:W-:Y:S01]  /*2140*/  IMAD.IADD R71, R146, 0x1, R11 ;  /* 0x0000000192477824 */ /* 0x000fe200078e020b */
[----:B------:R-:W5:Y:S01]  /*2150*/  LDS.128 R48, [R209+UR4+0x300] ;  /* 0x00030004d1307984 */ /* 0x000f620008000c00 */
[C---:B------:R-:W-:Y:S01]  /*2160*/  IMAD.IADD R52, R147.reuse, 0x1, R4 ;  /* 0x0000000193347824 */ /* 0x040fe200078e0204 */
[----:B------:R-:W-:Y:S01]  /*2170*/  IADD3 R20, PT, PT, R147, R20, RZ ;  /* 0x0000001493147210 */ /* 0x000fe20007ffe0ff */
[----:B------:R-:W-:Y:S01]  /*2180*/  IMAD.IADD R54, R149, 0x1, R6 ;  /* 0x0000000195367824 */ /* 0x000fe200078e0206 */
[----:B------:R-:W-:Y:S01]  /*2190*/  LDS.128 R44, [R209+UR4+0x310] ;  /* 0x00031004d12c7984 */ /* 0x000fe20008000c00 */
[----:B------:R-:W-:Y:S01]  /*21a0*/  IMAD.IADD R55, R2, 0x1, R7 ;  /* 0x0000000102377824 */ /* 0x000fe200078e0207 */
[----:B-1----:R-:W-:Y:S01]  /*21b0*/  IADD3 R25, PT, PT, R156, R25, RZ ;  /* 0x000000199c197210 */ /* 0x002fe20007ffe0ff */
[----:B------:R-:W-:Y:S01]  /*21c0*/  IMAD.IADD R64, R153, 0x1, R64 ;  /* 0x0000000199407824 */ /* 0x000fe200078e0240 */
[----:B------:R-:W1:Y:S01]  /*21d0*/  LDS.128 R32, [R209+UR4+0x3f0] ;  /* 0x0003f004d1207984 */ /* 0x000e620008000c00 */
[----:B------:R-:W-:Y:S01]  /*21e0*/  IMAD.IADD R65, R152, 0x1, R65 ;  /* 0x0000000198417824 */ /* 0x000fe200078e0241 */
[----:B0-----:R-:W-:Y:S01]  /*21f0*/  IADD3 R40, PT, PT, R157, R40, RZ ;  /* 0x000000289d287210 */ /* 0x001fe20007ffe0ff */
[----:B------:R-:W-:Y:S01]  /*2200*/  IMAD.IADD R66, R151, 0x1, R66 ;  /* 0x0000000197427824 */ /* 0x000fe200078e0242 */
[----:B------:R-:W0:Y:S01]  /*2210*/  LDS.128 R4, [R209+UR4+0x400] ;  /* 0x00040004d1047984 */ /* 0x000e220008000c00 */
[----:B------:R-:W-:-:S02]  /*2220*/  IMAD.IADD R67, R150, 0x1, R67 ;  /* 0x0000000196437824 */ /* 0x000fc400078e0243 */
[----:B------:R-:W-:Y:S01]  /*2230*/  IMAD.IADD R28, R153, 0x1, R28 ;  /* 0x00000001991c7824 */ /* 0x000fe200078e021c */
[----:B------:R-:W0:Y:S01]  /*2240*/  LDS.128 R8, [R209+UR4+0x410] ;  /* 0x00041004d1087984 */ /* 0x000e220008000c00 */
[----:B------:R-:W-:Y:S01]  /*2250*/  UIADD3 UR4, UPT, UPT, UR4, 0x500, URZ ;  /* 0x0000050004047890 */ /* 0x000fe2000fffe0ff */
[----:B---3--:R-:W-:Y:S01]  /*2260*/  IMAD.IADD R12, R157, 0x1, R12 ;  /* 0x000000019d0c7824 */ /* 0x008fe200078e020c */
[----:B------:R-:W-:Y:S01]  /*2270*/  IADD3 R14, PT, PT, R155, R14, RZ ;  /* 0x0000000e9b0e7210 */ /* 0x000fe20007ffe0ff */
[----:B------:R-:W-:Y:S01]  /*2280*/  IMAD.IADD R13, R156, 0x1, R13 ;  /* 0x000000019c0d7824 */ /* 0x000fe200078e020d */
[----:B------:R-:W-:Y:S01]  /*2290*/  UISETP.NE.AND UP0, UPT, UR4, 0x1020, UPT ;  /* 0x000010200400788c */ /* 0x000fe2000bf05270 */
[----:B------:R-:W-:Y:S01]  /*22a0*/  IMAD.IADD R15, R154, 0x1, R15 ;  /* 0x000000019a0f7824 */ /* 0x000fe200078e020f */
[----:B------:R-:W-:Y:S01]  /*22b0*/  STL.128 [R0+0x10], R56 ;  /* 0x0000103800007387 */ /* 0x000fe20000100c00 */
[----:B------:R-:W-:Y:S02]  /*22c0*/  IMAD.IADD R29, R152, 0x1, R29 ;  /* 0x00000001981d7824 */ /* 0x000fe400078e021d */
[----:B------:R-:W-:Y:S01]  /*22d0*/  IMAD.IADD R30, R151, 0x1, R30 ;  /* 0x00000001971e7824 */ /* 0x000fe200078e021e */
[----:B------:R-:W-:Y:S01]  /*22e0*/  STL.128 [R0+0x20], R60 ;  /* 0x0000203c00007387 */ /* 0x000fe20000100c00 */
[----:B------:R-:W-:-:S02]  /*22f0*/  IMAD.IADD R21, R148, 0x1, R21 ;  /* 0x0000000194157824 */ /* 0x000fc400078e0215 */
[----:B------:R-:W-:Y:S01]  /*2300*/  IMAD.IADD R22, R149, 0x1, R22 ;  /* 0x0000000195167824 */ /* 0x000fe200078e0216 */
[----:B------:R-:W-:Y:S01]  /*2310*/  STL.128 [R0+0x30], R64 ;  /* 0x0000304000007387 */ /* 0x000fe20000100c00 */
[----:B--2---:R-:W-:Y:S02]  /*2320*/  IMAD.IADD R16, R3, 0x1, R16 ;  /* 0x0000000103107824 */ /* 0x004fe400078e0210 */
[----:B------:R-:W-:Y:S01]  /*2330*/  IMAD.IADD R17, R144, 0x1, R17 ;  /* 0x0000000190117824 */ /* 0x000fe200078e0211 */
[----:B------:R-:W-:Y:S01]  /*2340*/  STL.128 [R0+0x40], R68 ;  /* 0x0000404400007387 */ /* 0x000fe20000100c00 */
[----:B------:R-:W-:Y:S01]  /*2350*/  IMAD.IADD R18, R145, 0x1, R18 ;  /* 0x0000000191127824 */ /* 0x000fe200078e0212 */
[----:B----4-:R-:W-:Y:S01]  /*2360*/  IADD3 R38, PT, PT, R151, R38, RZ ;  /* 0x0000002697267210 */ /* 0x010fe20007ffe0ff */
[----:B------:R-:W-:Y:S01]  /*2370*/  IMAD.IADD R19, R146, 0x1, R19 ;  /* 0x0000000192137824 */ /* 0x000fe200078e0213 */
[----:B------:R-:W-:Y:S01]  /*2380*/  STL.128 [R0+0x50], R52 ;  /* 0x0000503400007387 */ /* 0x000fe20000100c00 */
[----:B------:R-:W-:Y:S01]  /*2390*/  IMAD.IADD R23, R2, 0x1, R23 ;  /* 0x0000000102177824 */ /* 0x000fe200078e0217 */
[----:B-----5:R-:W-:Y:S01]  /*23a0*/  IADD3 R51, PT, PT, R146, R51, RZ ;  /* 0x0000003392337210 */ /* 0x020fe20007ffe0ff */
[----:B------:R-:W-:Y:S01]  /*23b0*/  IMAD.IADD R24, R157, 0x1, R24 ;  /* 0x000000019d187824 */ /* 0x000fe200078e0218 */
[----:B------:R-:W-:Y:S01]  /*23c0*/  STL.128 [R0+0x60], R12 ;  /* 0x0000600c00007387 */ /* 0x000fe20000100c00 */
[----:B------:R-:W-:-:S02]  /*23d0*/  IMAD.IADD R26, R155, 0x1, R26 ;  /* 0x000000019b1a7824 */ /* 0x000fc400078e021a */
[----:B------:R-:W-:Y:S01]  /*23e0*/  IMAD.IADD R27, R154, 0x1, R27 ;  /* 0x000000019a1b7824 */ /* 0x000fe200078e021b */
[----:B------:R-:W-:Y:S01]  /*23f0*/  STL.128 [R0+0x70], R28 ;  /* 0x0000701c00007387 */ /* 0x000fe20000100c00 */
[----:B------:R-:W-:Y:S01]  /*2400*/  IMAD.IADD R36, R153, 0x1, R36 ;  /* 0x0000000199247824 */ /* 0x000fe200078e0224 */
[C---:B-1----:R-:W-:Y:S01]  /*2410*/  IADD3 R33, PT, PT, R152.reuse, R33, RZ ;  /* 0x0000002198217210 */ /* 0x042fe20007ffe0ff */
[----:B------:R-:W-:Y:S01]  /*2420*/  IMAD.IADD R37, R152, 0x1, R37 ;  /* 0x0000000198257824 */ /* 0x000fe200078e0225 */
[----:B------:R-:W-:Y:S01]  /*2430*/  STL.128 [R0+0x80], R16 ;  /* 0x0000801000007387 */ /* 0x000fe20000100c00 */
[----:B------:R-:W-:Y:S01]  /*2440*/  IMAD.IADD R39, R150, 0x1, R39 ;  /* 0x0000000196277824 */ /* 0x000fe200078e0227 */
[----:B0-----:R-:W-:Y:S01]  /*2450*/  IADD3 R6, PT, PT, R145, R6, RZ ;  /* 0x0000000691067210 */ /* 0x001fe20007ffe0ff */
[----:B------:R-:W-:Y:S01]  /*2460*/  IMAD.IADD R48, R3, 0x1, R48 ;  /* 0x0000000103307824 */ /* 0x000fe200078e0230 */
[----:B------:R-:W-:Y:S01]  /*2470*/  STL.128 [R0+0x90], R20 ;  /* 0x0000901400007387 */ /* 0x000fe20000100c00 */
[----:B------:R-:W-:Y:S01]  /*2480*/  IMAD.IADD R49, R144, 0x1, R49 ;  /* 0x0000000190317824 */ /* 0x000fe200078e0231 */
[----:B------:R-:W-:Y:S01]  /*2490*/  IADD3 R11, PT, PT, R2, R11, RZ ;  /* 0x0000000b020b7210 */ /* 0x000fe20007ffe0ff */
[----:B------:R-:W-:Y:S01]  /*24a0*/  IMAD.IADD R50, R145, 0x1, R50 ;  /* 0x0000000191327824 */ /* 0x000fe200078e0232 */
[----:B------:R-:W-:Y:S01]  /*24b0*/  STL.128 [R0+0xa0], R24 ;  /* 0x0000a01800007387 */ /* 0x000fe20000100c00 */
[----:B------:R-:W-:-:S02]  /*24c0*/  IMAD.IADD R44, R147, 0x1, R44 ;  /* 0x00000001932c7824 */ /* 0x000fc400078e022c */
[----:B------:R-:W-:Y:S01]  /*24d0*/  IMAD.IADD R45, R148, 0x1, R45 ;  /* 0x00000001942d7824 */ /* 0x000fe200078e022d */
[----:B------:R-:W-:Y:S01]  /*24e0*/  STL.128 [R0+0xb0], R36 ;  /* 0x0000b02400007387 */ /* 0x000fe20000100c00 */
[----:B------:R-:W-:Y:S02]  /*24f0*/  IMAD.IADD R46, R149, 0x1, R46 ;  /* 0x00000001952e7824 */ /* 0x000fe400078e022e */
[----:B------:R-:W-:Y:S01]  /*2500*/  IMAD.IADD R47, R2, 0x1, R47 ;  /* 0x00000001022f7824 */ /* 0x000fe200078e022f */
[----:B------:R-:W-:Y:S01]  /*2510*/  STL.128 [R0+0xc0], R48 ;  /* 0x0000c03000007387 */ /* 0x000fe20000100c00 */
[----:B------:R-:W-:Y:S02]  /*2520*/  IMAD.IADD R41, R156, 0x1, R41 ;  /* 0x000000019c297824 */ /* 0x000fe400078e0229 */
[----:B------:R-:W-:Y:S01]  /*2530*/  IMAD.IADD R42, R155, 0x1, R42 ;  /* 0x000000019b2a7824 */ /* 0x000fe200078e022a */
[----:B------:R-:W-:Y:S01]  /*2540*/  STL.128 [R0+0xd0], R44 ;  /* 0x0000d02c00007387 */ /* 0x000fe20000100c00 */
[----:B------:R-:W-:-:S02]  /*2550*/  IMAD.IADD R43, R154, 0x1, R43 ;  /* 0x000000019a2b7824 */ /* 0x000fc400078e022b */
[----:B------:R-:W-:Y:S02]  /*2560*/  IMAD.IADD R32, R153, 0x1, R32 ;  /* 0x0000000199207824 */ /* 0x000fe400078e0220 */
[----:B------:R-:W-:Y:S01]  /*2570*/  IMAD.IADD R34, R151, 0x1, R34 ;  /* 0x0000000197227824 */ /* 0x000fe200078e0222 */
[----:B------:R-:W-:Y:S01]  /*2580*/  STL.128 [R0+0xe0], R40 ;  /* 0x0000e02800007387 */ /* 0x000fe20000100c00 */
[----:B------:R-:W-:Y:S02]  /*2590*/  IMAD.IADD R35, R150, 0x1, R35 ;  /* 0x0000000196237824 */ /* 0x000fe400078e0223 */
[----:B------:R-:W-:Y:S02]  /*25a0*/  IMAD.IADD R4, R3, 0x1, R4 ;  /* 0x0000000103047824 */ /* 0x000fe400078e0204 */
[----:B------:R-:W-:Y:S01]  /*25b0*/  IMAD.IADD R5, R144, 0x1, R5 ;  /* 0x0000000190057824 */ /* 0x000fe200078e0205 */
[----:B------:R-:W-:Y:S01]  /*25c0*/  STL.128 [R0+0xf0], R32 ;  /* 0x0000f02000007387 */ /* 0x000fe20000100c00 */
[----:B------:R-:W-:-:S02]  /*25d0*/  IMAD.IADD R7, R146, 0x1, R7 ;  /* 0x0000000192077824 */ /* 0x000fc400078e0207 */
[----:B------:R-:W-:Y:S02]  /*25e0*/  IMAD.IADD R8, R147, 0x1, R8 ;  /* 0x0000000193087824 */ /* 0x000fe400078e0208 */
[----:B------:R-:W-:Y:S01]  /*25f0*/  IMAD.IADD R9, R148, 0x1, R9 ;  /* 0x0000000194097824 */ /* 0x000fe200078e0209 */
[----:B------:R-:W-:Y:S01]  /*2600*/  STL.128 [R0+0x100], R4 ;  /* 0x0001000400007387 */ /* 0x000fe20000100c00 */
[----:B------:R-:W-:-:S05]  /*2610*/  IMAD.IADD R10, R149, 0x1, R10 ;  /* 0x00000001950a7824 */ /* 0x000fca00078e020a */
[----:B------:R0:W-:Y:S02]  /*2620*/  STL.128 [R0+0x110], R8 ;  /* 0x0001100800007387 */ /* 0x0001e40000100c00 */
[----:B0-----:R-:W-:Y:S01]  /*2630*/  VIADD R0, R0, 0x140 ;  /* 0x0000014000007836 */ /* 0x001fe20000000000 */
[----:B------:R-:W-:Y:S06]  /*2640*/  BRA.U UP0, `(.L_x_3) ;  /* 0xfffffff900107547 */ /* 0x000fec000b83ffff */
[----:B------:R-:W2:Y:S01]  /*2650*/  LDL.128 R56, [R1+0x200] ;  /* 0x0002000001387983 */ /* 0x000ea20000100c00 */
[----:B------:R-:W0:Y:S03]  /*2660*/  LDC.64 R160, c[0x0][0x398] ;  /* 0x0000e600ffa07b82 */ /* 0x000e260000000a00 */
[----:B------:R-:W3:Y:S04]  /*2670*/  LDL.128 R60, [R1+0x210] ;  /* 0x00021000013c7983 */ /* 0x000ee80000100c00 */
[----:B------:R-:W4:Y:S04]  /*2680*/  LDL.128 R68, [R1+0x220] ;  /* 0x0002200001447983 */ /* 0x000f280000100c00 */
[----:B------:R-:W5:Y:S04]  /*2690*/  LDL.128 R72, [R1+0x230] ;  /* 0x0002300001487983 */ /* 0x000f680000100c00 */
        /* <DEDUP_REMOVED lines=13> */
[----:B------:R-:W5:Y:S01]  /*2770*/  LDL.128 R8, [R1+0x310] ;  /* 0x0003100001087983 */ /* 0x000f620000100c00 */
[----:B------:R-:W-:-:S03]  /*2780*/  IMAD R0, R159, 0x40000, R158 ;  /* 0x000400009f007824 */ /* 0x000fc600078e029e */
[----:B------:R-:W5:Y:S04]  /*2790*/  LDL.128 R12, [R1+0x320] ;  /* 0x00032000010c7983 */ /* 0x000f680000100c00 */
[----:B------:R-:W5:Y:S04]  /*27a0*/  LDL.128 R16, [R1+0x330] ;  /* 0x0003300001107983 */ /* 0x000f680000100c00 */
[----:B------:R-:W5:Y:S04]  /*27b0*/  LDL.128 R20, [R1+0x340] ;  /* 0x0003400001147983 */ /* 0x000f680000100c00 */
[----:B------:R-:W5:Y:S04]  /*27c0*/  LDL.128 R24, [R1+0x350] ;  /* 0x0003500001187983 */ /* 0x000f680000100c00 */
[----:B------:R-:W5:Y:S04]  /*27d0*/  LDL.128 R28, [R1+0x360] ;  /* 0x00036000011c7983 */ /* 0x000f680000100c00 */
[----:B------:R-:W5:Y:S01]  /*27e0*/  LDL.128 R32, [R1+0x370] ;  /* 0x0003700001207983 */ /* 0x000f620000100c00 */
[----:B0-----:R-:W-:-:S03]  /*27f0*/  IMAD.WIDE R84, R0, 0x4, R160 ;  /* 0x0000000400547825 */ /* 0x001fc600078e02a0 */
[----:B------:R-:W5:Y:S01]  /*2800*/  LDL.128 R36, [R1+0x380] ;  /* 0x0003800001247983 */ /* 0x000f620000100c00 */
[----:B------:R-:W-:-:S03]  /*2810*/  VIADD R101, R0, 0x4000 ;  /* 0x0000400000657836 */ /* 0x000fc60000000000 */
[----:B------:R-:W5:Y:S04]  /*2820*/  LDL.128 R40, [R1+0x390] ;  /* 0x0003900001287983 */ /* 0x000f680000100c00 */
[----:B------:R-:W5:Y:S04]  /*2830*/  LDL.128 R44, [R1+0x3a0] ;  /* 0x0003a000012c7983 */ /* 0x000f680000100c00 */
[----:B------:R-:W5:Y:S01]  /*2840*/  LDL.128 R48, [R1+0x3b0] ;  /* 0x0003b00001307983 */ /* 0x000f620000100c00 */
[----:B------:R-:W-:-:S03]  /*2850*/  IMAD.WIDE R100, R101, 0x4, R160 ;  /* 0x0000000465647825 */ /* 0x000fc600078e02a0 */
[----:B------:R-:W5:Y:S01]  /*2860*/  LDL.128 R52, [R1+0x3c0] ;  /* 0x0003c00001347983 */ /* 0x000f620000100c00 */
[----:B------:R-:W-:-:S03]  /*2870*/  VIADD R117, R0, 0x8000 ;  /* 0x0000800000757836 */ /* 0x000fc60000000000 */
[----:B------:R-:W5:Y:S01]  /*2880*/  LDL.128 R64, [R1+0x3f0] ;  /* 0x0003f00001407983 */ /* 0x000f620000100c00 */
[--C-:B------:R-:W-:Y:S01]  /*2890*/  IMAD.WIDE R116, R117, 0x4, R160.reuse ;  /* 0x0000000475747825 */ /* 0x100fe200078e02a0 */
[C---:B------:R-:W-:Y:S02]  /*28a0*/  IADD3 R163, PT, PT, R0.reuse, 0xc000, RZ ;  /* 0x0000c00000a37810 */ /* 0x040fe40007ffe0ff */
[----:B------:R-:W5:Y:S03]  /*28b0*/  LDL.128 R132, [R1+0x4f0] ;  /* 0x0004f00001847983 */ /* 0x000f660000100c00 */
[----:B------:R-:W-:Y:S01]  /*28c0*/  IMAD.WIDE R162, R163, 0x4, R160 ;  /* 0x00000004a3a27825 */ /* 0x000fe200078e02a0 */
[----:B------:R-:W5:Y:S04]  /*28d0*/  LDL.128 R140, [R1+0x510] ;  /* 0x00051000018c7983 */ /* 0x000f680000100c00 */
[----:B--2---:R-:W-:Y:S04]  /*28e0*/  STG.E desc[UR12][R84.64], R56 ;  /* 0x0000003854007986 */ /* 0x004fe8000c10190c */
[----:B------:R-:W-:Y:S04]  /*28f0*/  STG.E desc[UR12][R84.64+0x4], R57 ;  /* 0x0000043954007986 */ /* 0x000fe8000c10190c */
[----:B------:R-:W-:Y:S04]  /*2900*/  STG.E desc[UR12][R84.64+0x8], R58 ;  /* 0x0000083a54007986 */ /* 0x000fe8000c10190c */
[----:B------:R0:W-:Y:S04]  /*2910*/  STG.E desc[UR12][R84.64+0xc], R59 ;  /* 0x00000c3b54007986 */ /* 0x0001e8000c10190c */
[----:B---3--:R-:W-:Y:S04]  /*2920*/  STG.E desc[UR12][R84.64+0x10], R60 ;  /* 0x0000103c54007986 */ /* 0x008fe8000c10190c */
[----:B------:R-:W-:Y:S04]  /*2930*/  STG.E desc[UR12][R84.64+0x14], R61 ;  /* 0x0000143d54007986 */ /* 0x000fe8000c10190c */
[----:B------:R-:W-:Y:S04]  /*2940*/  STG.E desc[UR12][R84.64+0x18], R62 ;  /* 0x0000183e54007986 */ /* 0x000fe8000c10190c */
[----:B------:R1:W-:Y:S04]  /*2950*/  STG.E desc[UR12][R84.64+0x1c], R63 ;  /* 0x00001c3f54007986 */ /* 0x0003e8000c10190c */
[----:B0-----:R-:W2:Y:S04]  /*2960*/  LDL.128 R56, [R1+0x3d0] ;  /* 0x0003d00001387983 */ /* 0x001ea80000100c00 */
[----:B----4-:R-:W-:Y:S04]  /*2970*/  STG.E desc[UR12][R84.64+0x20], R68 ;  /* 0x0000204454007986 */ /* 0x010fe8000c10190c */
[----:B-1----:R-:W3:Y:S04]  /*2980*/  LDL.128 R60, [R1+0x3e0] ;  /* 0x0003e000013c7983 */ /* 0x002ee80000100c00 */
[----:B------:R-:W-:Y:S04]  /*2990*/  STG.E desc[UR12][R84.64+0x24], R69 ;  /* 0x0000244554007986 */ /* 0x000fe8000c10190c */
[----:B------:R-:W-:Y:S04]  /*29a0*/  STG.E desc[UR12][R84.64+0x28], R70 ;  /* 0x0000284654007986 */ /* 0x000fe8000c10190c */
[----:B------:R0:W-:Y:S04]  /*29b0*/  STG.E desc[UR12][R84.64+0x2c], R71 ;  /* 0x00002c4754007986 */ /* 0x0001e8000c10190c */
[----:B-----5:R-:W-:Y:S04]  /*29c0*/  STG.E desc[UR12][R84.64+0x30], R72 ;  /* 0x0000304854007986 */ /* 0x020fe8000c10190c */
[----:B------:R-:W-:Y:S04]  /*29d0*/  STG.E desc[UR12][R84.64+0x34], R73 ;  /* 0x0000344954007986 */ /* 0x000fe8000c10190c */
[----:B------:R-:W-:Y:S04]  /*29e0*/  STG.E desc[UR12][R84.64+0x38], R74 ;  /* 0x0000384a54007986 */ /* 0x000fe8000c10190c */
[----:B------:R1:W-:Y:S04]  /*29f0*/  STG.E desc[UR12][R84.64+0x3c], R75 ;  /* 0x00003c4b54007986 */ /* 0x0003e8000c10190c */
[----:B------:R-:W-:Y:S04]  /*2a00*/  STG.E desc[UR12][R100.64], R76 ;  /* 0x0000004c64007986 */ /* 0x000fe8000c10190c */
[----:B------:R-:W-:Y:S04]  /*2a10*/  STG.E desc[UR12][R100.64+0x4], R77 ;  /* 0x0000044d64007986 */ /* 0x000fe8000c10190c */
[----:B------:R-:W-:Y:S04]  /*2a20*/  STG.E desc[UR12][R100.64+0x8], R78 ;  /* 0x0000084e64007986 */ /* 0x000fe8000c10190c */
[----:B------:R4:W-:Y:S04]  /*2a30*/  STG.E desc[UR12][R100.64+0xc], R79 ;  /* 0x00000c4f64007986 */ /* 0x0009e8000c10190c */
[----:B------:R-:W-:Y:S04]  /*2a40*/  STG.E desc[UR12][R100.64+0x10], R80 ;  /* 0x0000105064007986 */ /* 0x000fe8000c10190c */
[----:B------:R-:W-:Y:S04]  /*2a50*/  STG.E desc[UR12][R100.64+0x14], R81 ;  /* 0x0000145164007986 */ /* 0x000fe8000c10190c */
[----:B------:R-:W-:Y:S04]  /*2a60*/  STG.E desc[UR12][R100.64+0x18], R82 ;  /* 0x0000185264007986 */ /* 0x000fe8000c10190c */
[----:B------:R5:W-:Y:S04]  /*2a70*/  STG.E desc[UR12][R100.64+0x1c], R83 ;  /* 0x00001c5364007986 */ /* 0x000be8000c10190c */
[----:B0-----:R-:W3:Y:S04]  /*2a80*/  LDL.128 R68, [R1+0x400] ;  /* 0x0004000001447983 */ /* 0x001ee80000100c00 */
[----:B-1----:R-:W3:Y:S04]  /*2a90*/  LDL.128 R72, [R1+0x410] ;  /* 0x0004100001487983 */ /* 0x002ee80000100c00 */
[----:B----4-:R-:W4:Y:S04]  /*2aa0*/  LDL.128 R76, [R1+0x420] ;  /* 0x00042000014c7983 */ /* 0x010f280000100c00 */
[----:B-----5:R-:W5:Y:S04]  /*2ab0*/  LDL.128 R80, [R1+0x430] ;  /* 0x0004300001507983 */ /* 0x020f680000100c00 */
        /* <DEDUP_REMOVED lines=12> */
[----:B------:R-:W5:Y:S04]  /*2b80*/  LDL.128 R84, [R1+0x440] ;  /* 0x0004400001547983 */ /* 0x000f680000100c00 */
[----:B0-----:R-:W5:Y:S04]  /*2b90*/  LDL.128 R88, [R1+0x450] ;  /* 0x0004500001587983 */ /* 0x001f680000100c00 */
[----:B-1----:R-:W5:Y:S04]  /*2ba0*/  LDL.128 R92, [R1+0x460] ;  /* 0x00046000015c7983 */ /* 0x002f680000100c00 */
[----:B------:R-:W5:Y:S04]  /*2bb0*/  LDL.128 R96, [R1+0x470] ;  /* 0x0004700001607983 */ /* 0x000f680000100c00 */
        /* <DEDUP_REMOVED lines=14> */
[----:B------:R-:W-:Y:S04]  /*2ca0*/  STG.E desc[UR12][R162.64], R120 ;  /* 0x00000078a2007986 */ /* 0x000fe8000c10190c */
[----:B------:R-:W-:Y:S04]  /*2cb0*/  STG.E desc[UR12][R162.64+0x4], R121 ;  /* 0x00000479a2007986 */ /* 0x000fe8000c10190c */
[----:B------:R-:W-:Y:S04]  /*2cc0*/  STG.E desc[UR12][R162.64+0x8], R122 ;  /* 0x0000087aa2007986 */ /* 0x000fe8000c10190c */
[----:B------:R0:W-:Y:S04]  /*2cd0*/  STG.E desc[UR12][R162.64+0xc], R123 ;  /* 0x00000c7ba2007986 */ /* 0x0001e8000c10190c */
[----:B-1----:R-:W5:Y:S04]  /*2ce0*/  LDL.128 R108, [R1+0x4a0] ;  /* 0x0004a000016c7983 */ /* 0x002f680000100c00 */
[----:B------:R-:W-:Y:S04]  /*2cf0*/  STG.E desc[UR12][R162.64+0x10], R128 ;  /* 0x00001080a2007986 */ /* 0x000fe8000c10190c */
[----:B------:R-:W-:Y:S04]  /*2d00*/  STG.E desc[UR12][R162.64+0x14], R129 ;  /* 0x00001481a2007986 */ /* 0x000fe8000c10190c */
[----:B------:R-:W-:Y:S04]  /*2d10*/  STG.E desc[UR12][R162.64+0x18], R130 ;  /* 0x00001882a2007986 */ /* 0x000fe8000c10190c */
[----:B------:R1:W-:Y:S04]  /*2d20*/  STG.E desc[UR12][R162.64+0x1c], R131 ;  /* 0x00001c83a2007986 */ /* 0x0003e8000c10190c */
[----:B------:R-:W5:Y:S04]  /*2d30*/  LDL.128 R112, [R1+0x4b0] ;  /* 0x0004b00001707983 */ /* 0x000f680000100c00 */
[----:B------:R-:W-:Y:S04]  /*2d40*/  STG.E desc[UR12][R162.64+0x20], R136 ;  /* 0x00002088a2007986 */ /* 0x000fe8000c10190c */
[----:B------:R-:W-:Y:S04]  /*2d50*/  STG.E desc[UR12][R162.64+0x24], R137 ;  /* 0x00002489a2007986 */ /* 0x000fe8000c10190c */
[----:B------:R-:W-:Y:S04]  /*2d60*/  STG.E desc[UR12][R162.64+0x28], R138 ;  /* 0x0000288aa2007986 */ /* 0x000fe8000c10190c */
[----:B------:R-:W5:Y:S04]  /*2d70*/  LDL.128 R116, [R1+0x4c0] ;  /* 0x0004c00001747983 */ /* 0x000f680000100c00 */
[----:B------:R1:W-:Y:S04]  /*2d80*/  STG.E desc[UR12][R162.64+0x2c], R139 ;  /* 0x00002c8ba2007986 */ /* 0x0003e8000c10190c */
[----:B0-----:R-:W5:Y:S04]  /*2d90*/  LDL.128 R120, [R1+0x4d0] ;  /* 0x0004d00001787983 */ /* 0x001f680000100c00 */
[----:B-1----:R-:W5:Y:S04]  /*2da0*/  LDL.128 R128, [R1+0x4e0] ;  /* 0x0004e00001807983 */ /* 0x002f680000100c00 */
[----:B------:R-:W5:Y:S01]  /*2db0*/  LDL.128 R136, [R1+0x500] ;  /* 0x0005000001887983 */ /* 0x000f620000100c00 */
[----:B------:R-:W-:-:S04]  /*2dc0*/  VIADD R165, R0, 0x10000 ;  /* 0x0001000000a57836 */ /* 0x000fc80000000000 */
[----:B------:R-:W-:Y:S01]  /*2dd0*/  IMAD.WIDE R164, R165, 0x4, R160 ;  /* 0x00000004a5a47825 */ /* 0x000fe200078e02a0 */
[----:B------:R-:W-:Y:S04]  /*2de0*/  STG.E desc[UR12][R162.64+0x30], R124 ;  /* 0x0000307ca2007986 */ /* 0x000fe8000c10190c */
[----:B------:R-:W-:Y:S04]  /*2df0*/  STG.E desc[UR12][R162.64+0x34], R125 ;  /* 0x0000347da2007986 */ /* 0x000fe8000c10190c */
[----:B------:R-:W-:Y:S04]  /*2e00*/  STG.E desc[UR12][R162.64+0x38], R126 ;  /* 0x0000387ea2007986 */ /* 0x000fe8000c10190c */
[----:B------:R-:W-:Y:S04]  /*2e10*/  STG.E desc[UR12][R162.64+0x3c], R127 ;  /* 0x00003c7fa2007986 */ /* 0x000fe8000c10190c */
[----:B------:R0:W-:Y:S04]  /*2e20*/  STG.E desc[UR12][R164.64+0x4], R5 ;  /* 0x00000405a4007986 */ /* 0x0001e8000c10190c */
[----:B------:R1:W-:Y:S01]  /*2e30*/  STG.E desc[UR12][R164.64], R4 ;  /* 0x00000004a4007986 */ /* 0x0003e2000c10190c */
[----:B0-----:R-:W-:-:S03]  /*2e40*/  VIADD R5, R0, 0x14000 ;  /* 0x0001400000057836 */ /* 0x001fc60000000000 */
[----:B------:R0:W-:Y:S01]  /*2e50*/  STG.E desc[UR12][R164.64+0xc], R7 ;  /* 0x00000c07a4007986 */ /* 0x0001e2000c10190c */
[----:B-1----:R-:W-:-:S03]  /*2e60*/  IMAD.WIDE R4, R5, 0x4, R160 ;  /* 0x0000000405047825 */ /* 0x002fc600078e02a0 */
[----:B------:R1:W-:Y:S04]  /*2e70*/  STG.E desc[UR12][R164.64+0x14], R9 ;  /* 0x00001409a4007986 */ /* 0x0003e8000c10190c */
[----:B------:R2:W-:Y:S01]  /*2e80*/  STG.E desc[UR12][R164.64+0x8], R6 ;  /* 0x00000806a4007986 */ /* 0x0005e2000c10190c */
[----:B0-----:R-:W-:-:S03]  /*2e90*/  VIADD R7, R0, 0x18000 ;  /* 0x0001800000077836 */ /* 0x001fc60000000000 */
[----:B------:R-:W-:Y:S01]  /*2ea0*/  STG.E desc[UR12][R164.64+0x10], R8 ;  /* 0x00001008a4007986 */ /* 0x000fe2000c10190c */
[----:B-1----:R-:W-:-:S03]  /*2eb0*/  VIADD R9, R0, 0x1c000 ;  /* 0x0001c00000097836 */ /* 0x002fc60000000000 */
[----:B------:R-:W-:Y:S04]  /*2ec0*/  STG.E desc[UR12][R164.64+0x18], R10 ;  /* 0x0000180aa4007986 */ /* 0x000fe8000c10190c */
[----:B------:R-:W-:Y:S01]  /*2ed0*/  STG.E desc[UR12][R164.64+0x1c], R11 ;  /* 0x00001c0ba4007986 */ /* 0x000fe2000c10190c */
[----:B--2---:R-:W-:-:S03]  /*2ee0*/  IMAD.WIDE R6, R7, 0x4, R160 ;  /* 0x0000000407067825 */ /* 0x004fc600078e02a0 */
[----:B------:R-:W-:Y:S04]  /*2ef0*/  STG.E desc[UR12][R164.64+0x20], R12 ;  /* 0x0000200ca4007986 */ /* 0x000fe8000c10190c */
        /* <DEDUP_REMOVED lines=22> */
[----:B------:R0:W-:Y:S04]  /*3060*/  STG.E desc[UR12][R4.64+0x3c], R35 ;  /* 0x00003c2304007986 */ /* 0x0001e8000c10190c */
[----:B------:R-:W-:Y:S01]  /*3070*/  STG.E desc[UR12][R6.64], R36 ;  /* 0x0000002406007986 */ /* 0x000fe2000c10190c */
[----:B0-----:R-:W-:Y:S01]  /*3080*/  IMAD.WIDE R4, R9, 0x4, R160 ;  /* 0x0000000409047825 */ /* 0x001fe200078e02a0 */
[----:B------:R-:W-:-:S02]  /*3090*/  IADD3 R9, PT, PT, R0, 0x20000, RZ ;  /* 0x0002000000097810 */ /* 0x000fc40007ffe0ff */
        /* <DEDUP_REMOVED lines=15> */
[----:B------:R-:W-:Y:S04]  /*3190*/  STG.E desc[UR12][R4.64], R52 ;  /* 0x0000003404007986 */ /* 0x000fe8000c10190c */
[----:B------:R-:W-:Y:S01]  /*31a0*/  STG.E desc[UR12][R4.64+0x4], R53 ;  /* 0x0000043504007986 */ /* 0x000fe2000c10190c */
[----:B0-----:R-:W-:-:S03]  /*31b0*/  IMAD.WIDE R6, R9, 0x4, R160 ;  /* 0x0000000409067825 */ /* 0x001fc600078e02a0 */
[----:B------:R-:W-:Y:S01]  /*31c0*/  STG.E desc[UR12][R4.64+0x8], R54 ;  /* 0x0000083604007986 */ /* 0x000fe2000c10190c */
[----:B------:R-:W-:-:S03]  /*31d0*/  VIADD R9, R0, 0x24000 ;  /* 0x0002400000097836 */ /* 0x000fc60000000000 */
[----:B------:R-:W-:Y:S04]  /*31e0*/  STG.E desc[UR12][R4.64+0xc], R55 ;  /* 0x00000c3704007986 */ /* 0x000fe8000c10190c */
[----:B------:R-:W-:Y:S04]  /*31f0*/  STG.E desc[UR12][R4.64+0x10], R56 ;  /* 0x0000103804007986 */ /* 0x000fe8000c10190c */
[----:B------:R-:W-:Y:S04]  /*3200*/  STG.E desc[UR12][R4.64+0x14], R57 ;  /* 0x0000143904007986 */ /* 0x000fe8000c10190c */
[----:B------:R-:W-:Y:S04]  /*3210*/  STG.E desc[UR12][R4.64+0x18], R58 ;  /* 0x0000183a04007986 */ /* 0x000fe8000c10190c */
[----:B------:R-:W-:Y:S04]  /*3220*/  STG.E desc[UR12][R4.64+0x1c], R59 ;  /* 0x00001c3b04007986 */ /* 0x000fe8000c10190c */
[----:B---3--:R-:W-:Y:S04]  /*3230*/  STG.E desc[UR12][R4.64+0x20], R60 ;  /* 0x0000203c04007986 */ /* 0x008fe8000c10190c */
        /* <DEDUP_REMOVED lines=12> */
[----:B------:R-:W-:Y:S01]  /*3300*/  STG.E desc[UR12][R6.64+0xc], R71 ;  /* 0x00000c4706007986 */ /* 0x000fe2000c10190c */
[----:B------:R-:W-:-:S03]  /*3310*/  VIADD R67, R0, 0x30000 ;  /* 0x0003000000437836 */ /* 0x000fc60000000000 */
[----:B------:R-:W-:Y:S04]  /*3320*/  STG.E desc[UR12][R6.64+0x10], R72 ;  /* 0x0000104806007986 */ /* 0x000fe8000c10190c */
[----:B------:R-:W-:Y:S04]  /*3330*/  STG.E desc[UR12][R6.64+0x14], R73 ;  /* 0x0000144906007986 */ /* 0x000fe8000c10190c */
[----:B------:R-:W-:Y:S04]  /*3340*/  STG.E desc[UR12][R6.64+0x18], R74 ;  /* 0x0000184a06007986 */ /* 0x000fe8000c10190c */
[----:B------:R-:W-:Y:S04]  /*3350*/  STG.E desc[UR12][R6.64+0x1c], R75 ;  /* 0x00001c4b06007986 */ /* 0x000fe8000c10190c */
[----:B----4-:R-:W-:Y:S04]  /*3360*/  STG.E desc[UR12][R6.64+0x20], R76 ;  /* 0x0000204c06007986 */ /* 0x010fe8000c10190c */
[----:B------:R-:W-:Y:S04]  /*3370*/  STG.E desc[UR12][R6.64+0x24], R77 ;  /* 0x0000244d06007986 */ /* 0x000fe8000c10190c */
[----:B------:R-:W-:Y:S04]  /*3380*/  STG.E desc[UR12][R6.64+0x28], R78 ;  /* 0x0000284e06007986 */ /* 0x000fe8000c10190c */
[----:B------:R-:W-:Y:S04]  /*3390*/  STG.E desc[UR12][R6.64+0x2c], R79 ;  /* 0x00002c4f06007986 */ /* 0x000fe8000c10190c */
[----:B-----5:R-:W-:Y:S04]  /*33a0*/  STG.E desc[UR12][R6.64+0x30], R80 ;  /* 0x0000305006007986 */ /* 0x020fe8000c10190c */
[----:B------:R-:W-:Y:S04]  /*33b0*/  STG.E desc[UR12][R6.64+0x34], R81 ;  /* 0x0000345106007986 */ /* 0x000fe8000c10190c */
[----:B------:R-:W-:Y:S04]  /*33c0*/  STG.E desc[UR12][R6.64+0x38], R82 ;  /* 0x0000385206007986 */ /* 0x000fe8000c10190c */
[----:B------:R0:W-:Y:S01]  /*33d0*/  STG.E desc[UR12][R6.64+0x3c], R83 ;  /* 0x00003c5306007986 */ /* 0x0001e2000c10190c */
[----:B------:R-:W-:-:S03]  /*33e0*/  IMAD.WIDE R66, R67, 0x4, R160 ;  /* 0x0000000443427825 */ /* 0x000fc600078e02a0 */
        /* <DEDUP_REMOVED lines=59> */
[----:B------:R-:W2:Y:S01]  /*37a0*/  LDL.128 R60, [R1+0x520] ;  /* 0x00052000013c7983 */ /* 0x000ea20000100c00 */
[----:B------:R-:W-:Y:S01]  /*37b0*/  VIADD R159, R159, 0x1 ;  /* 0x000000019f9f7836 */ /* 0x000fe20000000000 */
[C---:B------:R-:W-:Y:S01]  /*37c0*/  IADD3 R59, PT, PT, R0.reuse, 0x34000, RZ ;  /* 0x00034000003b7810 */ /* 0x040fe20007ffe0ff */
[----:B------:R-:W-:-:S03]  /*37d0*/  VIADD R65, R0, 0x38000 ;  /* 0x0003800000417836 */ /* 0x000fc60000000000 */
[----:B------:R-:W-:Y:S01]  /*37e0*/  ISETP.NE.AND P0, PT, R159, 0x10, PT ;  /* 0x000000109f00780c */ /* 0x000fe20003f05270 */
[----:B--2---:R1:W-:Y:S04]  /*37f0*/  STG.E desc[UR12][R66.64+0x20], R60 ;  /* 0x0000203c42007986 */ /* 0x0043e8000c10190c */
[----:B------:R-:W2:Y:S04]  /*3800*/  LDL.128 R52, [R1+0x530] ;  /* 0x0005300001347983 */ /* 0x000ea80000100c00 */
        /* <DEDUP_REMOVED lines=11> */
[----:B0-----:R-:W5:Y:S01]  /*38c0*/  LDL.128 R4, [R1+0x5f0] ;  /* 0x0005f00001047983 */ /* 0x001f620000100c00 */
[----:B------:R-:W-:-:S02]  /*38d0*/  VIADD R57, R0, 0x3c000 ;  /* 0x0003c00000397836 */ /* 0x000fc40000000000 */
[--C-:B------:R-:W-:Y:S01]  /*38e0*/  IMAD.WIDE R58, R59, 0x4, R160.reuse ;  /* 0x000000043b3a7825 */ /* 0x100fe200078e02a0 */
[----:B------:R1:W-:Y:S03]  /*38f0*/  STG.E desc[UR12][R66.64+0x24], R61 ;  /* 0x0000243d42007986 */ /* 0x0003e6000c10190c */
[--C-:B------:R-:W-:Y:S01]  /*3900*/  IMAD.WIDE R64, R65, 0x4, R160.reuse ;  /* 0x0000000441407825 */ /* 0x100fe200078e02a0 */
[----:B------:R1:W-:Y:S03]  /*3910*/  STG.E desc[UR12][R66.64+0x28], R62 ;  /* 0x0000283e42007986 */ /* 0x0003e6000c10190c */
[----:B------:R-:W-:Y:S01]  /*3920*/  IMAD.WIDE R160, R57, 0x4, R160 ;  /* 0x0000000439a07825 */ /* 0x000fe200078e02a0 */
[----:B------:R1:W-:Y:S04]  /*3930*/  STG.E desc[UR12][R66.64+0x2c], R63 ;  /* 0x00002c3f42007986 */ /* 0x0003e8000c10190c */
[----:B--2---:R1:W-:Y:S04]  /*3940*/  STG.E desc[UR12][R66.64+0x30], R52 ;  /* 0x0000303442007986 */ /* 0x0043e8000c10190c */
[----:B------:R1:W-:Y:S04]  /*3950*/  STG.E desc[UR12][R66.64+0x34], R53 ;  /* 0x0000343542007986 */ /* 0x0003e8000c10190c */
[----:B------:R1:W-:Y:S04]  /*3960*/  STG.E desc[UR12][R66.64+0x38], R54 ;  /* 0x0000383642007986 */ /* 0x0003e8000c10190c */
[----:B------:R1:W-:Y:S04]  /*3970*/  STG.E desc[UR12][R66.64+0x3c], R55 ;  /* 0x00003c3742007986 */ /* 0x0003e8000c10190c */
[----:B---3--:R1:W-:Y:S04]  /*3980*/  STG.E desc[UR12][R58.64], R48 ;  /* 0x000000303a007986 */ /* 0x0083e8000c10190c */
[----:B------:R1:W-:Y:S04]  /*3990*/  STG.E desc[UR12][R58.64+0x4], R49 ;  /* 0x000004313a007986 */ /* 0x0003e8000c10190c */
[----:B------:R1:W-:Y:S04]  /*39a0*/  STG.E desc[UR12][R58.64+0x8], R50 ;  /* 0x000008323a007986 */ /* 0x0003e8000c10190c */
[----:B------:R1:W-:Y:S04]  /*39b0*/  STG.E desc[UR12][R58.64+0xc], R51 ;  /* 0x00000c333a007986 */ /* 0x0003e8000c10190c */
[----:B----4-:R1:W-:Y:S04]  /*39c0*/  STG.E desc[UR12][R58.64+0x10], R44 ;  /* 0x0000102c3a007986 */ /* 0x0103e8000c10190c */
[----:B------:R1:W-:Y:S04]  /*39d0*/  STG.E desc[UR12][R58.64+0x14], R45 ;  /* 0x0000142d3a007986 */ /* 0x0003e8000c10190c */
[----:B------:R1:W-:Y:S04]  /*39e0*/  STG.E desc[UR12][R58.64+0x18], R46 ;  /* 0x0000182e3a007986 */ /* 0x0003e8000c10190c */
[----:B------:R1:W-:Y:S04]  /*39f0*/  STG.E desc[UR12][R58.64+0x1c], R47 ;  /* 0x00001c2f3a007986 */ /* 0x0003e8000c10190c */
[----:B-----5:R1:W-:Y:S04]  /*3a00*/  STG.E desc[UR12][R58.64+0x20], R40 ;  /* 0x000020283a007986 */ /* 0x0203e8000c10190c */
        /* <DEDUP_REMOVED lines=38> */
[----:B------:R1:W-:Y:S01]  /*3c70*/  STG.E desc[UR12][R160.64+0x3c], R7 ;  /* 0x00003c07a0007986 */ /* 0x0003e2000c10190c */
[----:B------:R-:W-:Y:S05]  /*3c80*/  @P0 BRA `(.L_x_4) ;  /* 0xffffffdc00e00947 */ /* 0x000fea000383ffff */
[----:B------:R-:W-:Y:S05]  /*3c90*/  EXIT ;  /* 0x000000000000794d */ /* 0x000fea0003800000 */
.L_x_5:
        /* <DEDUP_REMOVED lines=14> */
.L_x_8:


//--------------------- .nv.shared.reserved.0     --------------------------
	.section	.nv.shared.reserved.0,"aw",@nobits
	.weak		__nv_reservedSMEM_offset_0_alias
	.size		__nv_reservedSMEM_offset_0_alias, 0, 64
	.other		__nv_reservedSMEM_offset_0_alias,@"STO_CUDA_RESERVED_SHARED STV_DEFAULT"
__nv_reservedSMEM_offset_0_alias:
	.zero		0
	.zero		64


//--------------------- .nv.shared.main_kernel2   --------------------------
	.section	.nv.shared.main_kernel2,"aw",@nobits
	.sectionflags	@""
.nv.shared.main_kernel2:
	.zero		11264


//--------------------- .nv.constant0.main_kernel1 --------------------------
	.section	.nv.constant0.main_kernel1,"a",@progbits
	.sectionflags	@""
	.align	4
.nv.constant0.main_kernel1:
	.zero		912


//--------------------- .nv.constant0.main_kernel0 --------------------------
	.section	.nv.constant0.main_kernel0,"a",@progbits
	.sectionflags	@""
	.align	4
.nv.constant0.main_kernel0:
	.zero		912


//--------------------- .nv.constant0.main_kernel2 --------------------------
	.section	.nv.constant0.main_kernel2,"a",@progbits
	.sectionflags	@""
	.align	4
.nv.constant0.main_kernel2:
	.zero		928


//--------------------- SYMBOLS --------------------------

	.type		.nv.reservedSmem.offset0,@object
	.size		.nv.reservedSmem.offset0,0x4
	.type		.nv.reservedSmem.cap,@object
	.size		.nv.reservedSmem.cap,0x4
